//
// Generated by NVIDIA NVVM Compiler
//
// Compiler Build ID: CL-36424714
// Cuda compilation tools, release 13.0, V13.0.88
// Based on NVVM 20.0.0
//

.version 9.0
.target sm_100
.address_size 64

	// .globl	_Z13InitializeRNGmP17curandStateXORWOW
.global .align 4 .b8 precalc_xorwow_matrix[102400];
.global .align 4 .b8 precalc_xorwow_offset_matrix[102400];
.global .align 4 .b8 mrg32k3aM1[2304];
.global .align 4 .b8 mrg32k3aM2[2304];
.global .align 4 .b8 mrg32k3aM1SubSeq[2016];
.global .align 4 .b8 mrg32k3aM2SubSeq[2016];
.global .align 4 .b8 mrg32k3aM1Seq[2304];
.global .align 4 .b8 mrg32k3aM2Seq[2304];
.const .align 8 .b8 __cr_lgamma_table[72];

.visible .entry _Z13InitializeRNGmP17curandStateXORWOW(
	.param .u64 _Z13InitializeRNGmP17curandStateXORWOW_param_0,
	.param .u64 .ptr .align 1 _Z13InitializeRNGmP17curandStateXORWOW_param_1
)
{
	.reg .pred 	%p<24>;
	.reg .b32 	%r<413>;
	.reg .b64 	%rd<19>;

	ld.param.u64 	%rd8, [_Z13InitializeRNGmP17curandStateXORWOW_param_0];
	ld.param.u64 	%rd9, [_Z13InitializeRNGmP17curandStateXORWOW_param_1];
	cvta.to.global.u64 	%rd10, %rd9;
	mov.u32 	%r182, %ctaid.x;
	mov.u32 	%r183, %ntid.x;
	mov.u32 	%r184, %tid.x;
	mad.lo.s32 	%r185, %r182, %r183, %r184;
	cvt.s64.s32 	%rd18, %r185;
	mul.wide.s32 	%rd11, %r185, 48;
	add.s64 	%rd2, %rd10, %rd11;
	cvt.u32.u64 	%r186, %rd8;
	xor.b32  	%r187, %r186, -1429050551;
	mul.lo.s32 	%r188, %r187, 1099087573;
	{ .reg .b32 tmp; mov.b64 {tmp, %r189}, %rd8; }
	xor.b32  	%r190, %r189, -136515619;
	mul.lo.s32 	%r191, %r190, -1703105765;
	add.s32 	%r192, %r188, %r191;
	add.s32 	%r193, %r192, 6615241;
	add.s32 	%r194, %r188, 123456789;
	st.global.v2.u32 	[%rd2], {%r193, %r194};
	xor.b32  	%r195, %r188, 362436069;
	add.s32 	%r196, %r191, 521288629;
	st.global.v2.u32 	[%rd2+8], {%r195, %r196};
	xor.b32  	%r197, %r191, 88675123;
	add.s32 	%r198, %r188, 5783321;
	st.global.v2.u32 	[%rd2+16], {%r197, %r198};
	setp.eq.s32 	%p1, %r185, 0;
	@%p1 bra 	$L__BB0_42;
	mov.b32 	%r319, 0;
$L__BB0_2:
	and.b64  	%rd4, %rd18, 3;
	setp.eq.s64 	%p2, %rd4, 0;
	@%p2 bra 	$L__BB0_41;
	mul.wide.u32 	%rd12, %r319, 3200;
	mov.u64 	%rd13, precalc_xorwow_matrix;
	add.s64 	%rd5, %rd13, %rd12;
	cvt.u32.u64 	%r2, %rd4;
	mov.b32 	%r320, 0;
$L__BB0_4:
	mov.b32 	%r333, 0;
	mov.u32 	%r334, %r333;
	mov.u32 	%r335, %r333;
	mov.u32 	%r336, %r333;
	mov.u32 	%r337, %r333;
	mov.u32 	%r326, %r333;
$L__BB0_5:
	mul.wide.u32 	%rd14, %r326, 4;
	add.s64 	%rd15, %rd2, %rd14;
	ld.global.u32 	%r10, [%rd15+4];
	shl.b32 	%r11, %r326, 5;
	mov.b32 	%r332, 0;
$L__BB0_6:
	.pragma "nounroll";
	shr.u32 	%r203, %r10, %r332;
	and.b32  	%r204, %r203, 1;
	setp.eq.b32 	%p3, %r204, 1;
	not.pred 	%p4, %p3;
	add.s32 	%r205, %r11, %r332;
	mul.lo.s32 	%r206, %r205, 5;
	mul.wide.u32 	%rd16, %r206, 4;
	add.s64 	%rd6, %rd5, %rd16;
	@%p4 bra 	$L__BB0_8;
	ld.global.u32 	%r207, [%rd6];
	xor.b32  	%r337, %r337, %r207;
	ld.global.u32 	%r208, [%rd6+4];
	xor.b32  	%r336, %r336, %r208;
	ld.global.u32 	%r209, [%rd6+8];
	xor.b32  	%r335, %r335, %r209;
	ld.global.u32 	%r210, [%rd6+12];
	xor.b32  	%r334, %r334, %r210;
	ld.global.u32 	%r211, [%rd6+16];
	xor.b32  	%r333, %r333, %r211;
$L__BB0_8:
	and.b32  	%r213, %r203, 2;
	setp.eq.s32 	%p5, %r213, 0;
	@%p5 bra 	$L__BB0_10;
	ld.global.u32 	%r214, [%rd6+20];
	xor.b32  	%r337, %r337, %r214;
	ld.global.u32 	%r215, [%rd6+24];
	xor.b32  	%r336, %r336, %r215;
	ld.global.u32 	%r216, [%rd6+28];
	xor.b32  	%r335, %r335, %r216;
	ld.global.u32 	%r217, [%rd6+32];
	xor.b32  	%r334, %r334, %r217;
	ld.global.u32 	%r218, [%rd6+36];
	xor.b32  	%r333, %r333, %r218;
$L__BB0_10:
	and.b32  	%r220, %r203, 4;
	setp.eq.s32 	%p6, %r220, 0;
	@%p6 bra 	$L__BB0_12;
	ld.global.u32 	%r221, [%rd6+40];
	xor.b32  	%r337, %r337, %r221;
	ld.global.u32 	%r222, [%rd6+44];
	xor.b32  	%r336, %r336, %r222;
	ld.global.u32 	%r223, [%rd6+48];
	xor.b32  	%r335, %r335, %r223;
	ld.global.u32 	%r224, [%rd6+52];
	xor.b32  	%r334, %r334, %r224;
	ld.global.u32 	%r225, [%rd6+56];
	xor.b32  	%r333, %r333, %r225;
$L__BB0_12:
	and.b32  	%r227, %r203, 8;
	setp.eq.s32 	%p7, %r227, 0;
	@%p7 bra 	$L__BB0_14;
	ld.global.u32 	%r228, [%rd6+60];
	xor.b32  	%r337, %r337, %r228;
	ld.global.u32 	%r229, [%rd6+64];
	xor.b32  	%r336, %r336, %r229;
	ld.global.u32 	%r230, [%rd6+68];
	xor.b32  	%r335, %r335, %r230;
	ld.global.u32 	%r231, [%rd6+72];
	xor.b32  	%r334, %r334, %r231;
	ld.global.u32 	%r232, [%rd6+76];
	xor.b32  	%r333, %r333, %r232;
$L__BB0_14:
	and.b32  	%r234, %r203, 16;
	setp.eq.s32 	%p8, %r234, 0;
	@%p8 bra 	$L__BB0_16;
	ld.global.u32 	%r235, [%rd6+80];
	xor.b32  	%r337, %r337, %r235;
	ld.global.u32 	%r236, [%rd6+84];
	xor.b32  	%r336, %r336, %r236;
	ld.global.u32 	%r237, [%rd6+88];
	xor.b32  	%r335, %r335, %r237;
	ld.global.u32 	%r238, [%rd6+92];
	xor.b32  	%r334, %r334, %r238;
	ld.global.u32 	%r239, [%rd6+96];
	xor.b32  	%r333, %r333, %r239;
$L__BB0_16:
	and.b32  	%r241, %r203, 32;
	setp.eq.s32 	%p9, %r241, 0;
	@%p9 bra 	$L__BB0_18;
	ld.global.u32 	%r242, [%rd6+100];
	xor.b32  	%r337, %r337, %r242;
	ld.global.u32 	%r243, [%rd6+104];
	xor.b32  	%r336, %r336, %r243;
	ld.global.u32 	%r244, [%rd6+108];
	xor.b32  	%r335, %r335, %r244;
	ld.global.u32 	%r245, [%rd6+112];
	xor.b32  	%r334, %r334, %r245;
	ld.global.u32 	%r246, [%rd6+116];
	xor.b32  	%r333, %r333, %r246;
$L__BB0_18:
	and.b32  	%r248, %r203, 64;
	setp.eq.s32 	%p10, %r248, 0;
	@%p10 bra 	$L__BB0_20;
	ld.global.u32 	%r249, [%rd6+120];
	xor.b32  	%r337, %r337, %r249;
	ld.global.u32 	%r250, [%rd6+124];
	xor.b32  	%r336, %r336, %r250;
	ld.global.u32 	%r251, [%rd6+128];
	xor.b32  	%r335, %r335, %r251;
	ld.global.u32 	%r252, [%rd6+132];
	xor.b32  	%r334, %r334, %r252;
	ld.global.u32 	%r253, [%rd6+136];
	xor.b32  	%r333, %r333, %r253;
$L__BB0_20:
	and.b32  	%r255, %r203, 128;
	setp.eq.s32 	%p11, %r255, 0;
	@%p11 bra 	$L__BB0_22;
	ld.global.u32 	%r256, [%rd6+140];
	xor.b32  	%r337, %r337, %r256;
	ld.global.u32 	%r257, [%rd6+144];
	xor.b32  	%r336, %r336, %r257;
	ld.global.u32 	%r258, [%rd6+148];
	xor.b32  	%r335, %r335, %r258;
	ld.global.u32 	%r259, [%rd6+152];
	xor.b32  	%r334, %r334, %r259;
	ld.global.u32 	%r260, [%rd6+156];
	xor.b32  	%r333, %r333, %r260;
$L__BB0_22:
	and.b32  	%r262, %r203, 256;
	setp.eq.s32 	%p12, %r262, 0;
	@%p12 bra 	$L__BB0_24;
	ld.global.u32 	%r263, [%rd6+160];
	xor.b32  	%r337, %r337, %r263;
	ld.global.u32 	%r264, [%rd6+164];
	xor.b32  	%r336, %r336, %r264;
	ld.global.u32 	%r265, [%rd6+168];
	xor.b32  	%r335, %r335, %r265;
	ld.global.u32 	%r266, [%rd6+172];
	xor.b32  	%r334, %r334, %r266;
	ld.global.u32 	%r267, [%rd6+176];
	xor.b32  	%r333, %r333, %r267;
$L__BB0_24:
	and.b32  	%r269, %r203, 512;
	setp.eq.s32 	%p13, %r269, 0;
	@%p13 bra 	$L__BB0_26;
	ld.global.u32 	%r270, [%rd6+180];
	xor.b32  	%r337, %r337, %r270;
	ld.global.u32 	%r271, [%rd6+184];
	xor.b32  	%r336, %r336, %r271;
	ld.global.u32 	%r272, [%rd6+188];
	xor.b32  	%r335, %r335, %r272;
	ld.global.u32 	%r273, [%rd6+192];
	xor.b32  	%r334, %r334, %r273;
	ld.global.u32 	%r274, [%rd6+196];
	xor.b32  	%r333, %r333, %r274;
$L__BB0_26:
	and.b32  	%r276, %r203, 1024;
	setp.eq.s32 	%p14, %r276, 0;
	@%p14 bra 	$L__BB0_28;
	ld.global.u32 	%r277, [%rd6+200];
	xor.b32  	%r337, %r337, %r277;
	ld.global.u32 	%r278, [%rd6+204];
	xor.b32  	%r336, %r336, %r278;
	ld.global.u32 	%r279, [%rd6+208];
	xor.b32  	%r335, %r335, %r279;
	ld.global.u32 	%r280, [%rd6+212];
	xor.b32  	%r334, %r334, %r280;
	ld.global.u32 	%r281, [%rd6+216];
	xor.b32  	%r333, %r333, %r281;
$L__BB0_28:
	and.b32  	%r283, %r203, 2048;
	setp.eq.s32 	%p15, %r283, 0;
	@%p15 bra 	$L__BB0_30;
	ld.global.u32 	%r284, [%rd6+220];
	xor.b32  	%r337, %r337, %r284;
	ld.global.u32 	%r285, [%rd6+224];
	xor.b32  	%r336, %r336, %r285;
	ld.global.u32 	%r286, [%rd6+228];
	xor.b32  	%r335, %r335, %r286;
	ld.global.u32 	%r287, [%rd6+232];
	xor.b32  	%r334, %r334, %r287;
	ld.global.u32 	%r288, [%rd6+236];
	xor.b32  	%r333, %r333, %r288;
$L__BB0_30:
	and.b32  	%r290, %r203, 4096;
	setp.eq.s32 	%p16, %r290, 0;
	@%p16 bra 	$L__BB0_32;
	ld.global.u32 	%r291, [%rd6+240];
	xor.b32  	%r337, %r337, %r291;
	ld.global.u32 	%r292, [%rd6+244];
	xor.b32  	%r336, %r336, %r292;
	ld.global.u32 	%r293, [%rd6+248];
	xor.b32  	%r335, %r335, %r293;
	ld.global.u32 	%r294, [%rd6+252];
	xor.b32  	%r334, %r334, %r294;
	ld.global.u32 	%r295, [%rd6+256];
	xor.b32  	%r333, %r333, %r295;
$L__BB0_32:
	and.b32  	%r297, %r203, 8192;
	setp.eq.s32 	%p17, %r297, 0;
	@%p17 bra 	$L__BB0_34;
	ld.global.u32 	%r298, [%rd6+260];
	xor.b32  	%r337, %r337, %r298;
	ld.global.u32 	%r299, [%rd6+264];
	xor.b32  	%r336, %r336, %r299;
	ld.global.u32 	%r300, [%rd6+268];
	xor.b32  	%r335, %r335, %r300;
	ld.global.u32 	%r301, [%rd6+272];
	xor.b32  	%r334, %r334, %r301;
	ld.global.u32 	%r302, [%rd6+276];
	xor.b32  	%r333, %r333, %r302;
$L__BB0_34:
	and.b32  	%r304, %r203, 16384;
	setp.eq.s32 	%p18, %r304, 0;
	@%p18 bra 	$L__BB0_36;
	ld.global.u32 	%r305, [%rd6+280];
	xor.b32  	%r337, %r337, %r305;
	ld.global.u32 	%r306, [%rd6+284];
	xor.b32  	%r336, %r336, %r306;
	ld.global.u32 	%r307, [%rd6+288];
	xor.b32  	%r335, %r335, %r307;
	ld.global.u32 	%r308, [%rd6+292];
	xor.b32  	%r334, %r334, %r308;
	ld.global.u32 	%r309, [%rd6+296];
	xor.b32  	%r333, %r333, %r309;
$L__BB0_36:
	and.b32  	%r311, %r203, 32768;
	setp.eq.s32 	%p19, %r311, 0;
	@%p19 bra 	$L__BB0_38;
	ld.global.u32 	%r312, [%rd6+300];
	xor.b32  	%r337, %r337, %r312;
	ld.global.u32 	%r313, [%rd6+304];
	xor.b32  	%r336, %r336, %r313;
	ld.global.u32 	%r314, [%rd6+308];
	xor.b32  	%r335, %r335, %r314;
	ld.global.u32 	%r315, [%rd6+312];
	xor.b32  	%r334, %r334, %r315;
	ld.global.u32 	%r316, [%rd6+316];
	xor.b32  	%r333, %r333, %r316;
$L__BB0_38:
	add.s32 	%r332, %r332, 16;
	setp.ne.s32 	%p20, %r332, 32;
	@%p20 bra 	$L__BB0_6;
	mad.lo.s32 	%r317, %r326, -31, %r11;
	add.s32 	%r326, %r317, 1;
	setp.ne.s32 	%p21, %r326, 5;
	@%p21 bra 	$L__BB0_5;
	st.global.u32 	[%rd2+4], %r337;
	st.global.u32 	[%rd2+8], %r336;
	st.global.u32 	[%rd2+12], %r335;
	st.global.u32 	[%rd2+16], %r334;
	st.global.u32 	[%rd2+20], %r333;
	add.s32 	%r320, %r320, 1;
	setp.lt.u32 	%p22, %r320, %r2;
	@%p22 bra 	$L__BB0_4;
$L__BB0_41:
	shr.u64 	%rd7, %rd18, 2;
	add.s32 	%r319, %r319, 1;
	setp.gt.u64 	%p23, %rd18, 3;
	mov.u64 	%rd18, %rd7;
	@%p23 bra 	$L__BB0_2;
$L__BB0_42:
	mov.b32 	%r318, 0;
	st.global.v2.u32 	[%rd2+24], {%r318, %r318};
	st.global.u32 	[%rd2+32], %r318;
	mov.b64 	%rd17, 0;
	st.global.u64 	[%rd2+40], %rd17;
	ret;

}
	// .globl	_Z14DrawBuddhabrot17FractalDimensionsPj16IterationControlP17curandStateXORWOW
.visible .entry _Z14DrawBuddhabrot17FractalDimensionsPj16IterationControlP17curandStateXORWOW(
	.param .align 8 .b8 _Z14DrawBuddhabrot17FractalDimensionsPj16IterationControlP17curandStateXORWOW_param_0[56],
	.param .u64 .ptr .align 1 _Z14DrawBuddhabrot17FractalDimensionsPj16IterationControlP17curandStateXORWOW_param_1,
	.param .align 4 .b8 _Z14DrawBuddhabrot17FractalDimensionsPj16IterationControlP17curandStateXORWOW_param_2[8],
	.param .u64 .ptr .align 1 _Z14DrawBuddhabrot17FractalDimensionsPj16IterationControlP17curandStateXORWOW_param_3
)
{
	.reg .pred 	%p<24>;
	.reg .b32 	%r<117>;
	.reg .b64 	%rd<15>;
	.reg .b64 	%fd<47>;

	ld.param.v2.u32 	{%r1, %r2}, [_Z14DrawBuddhabrot17FractalDimensionsPj16IterationControlP17curandStateXORWOW_param_0];
	ld.param.f64 	%fd1, [_Z14DrawBuddhabrot17FractalDimensionsPj16IterationControlP17curandStateXORWOW_param_0+8];
	ld.param.f64 	%fd2, [_Z14DrawBuddhabrot17FractalDimensionsPj16IterationControlP17curandStateXORWOW_param_0+16];
	ld.param.f64 	%fd3, [_Z14DrawBuddhabrot17FractalDimensionsPj16IterationControlP17curandStateXORWOW_param_0+40];
	ld.param.f64 	%fd4, [_Z14DrawBuddhabrot17FractalDimensionsPj16IterationControlP17curandStateXORWOW_param_0+48];
	ld.param.u32 	%r4, [_Z14DrawBuddhabrot17FractalDimensionsPj16IterationControlP17curandStateXORWOW_param_2+4];
	ld.param.u32 	%r3, [_Z14DrawBuddhabrot17FractalDimensionsPj16IterationControlP17curandStateXORWOW_param_2];
	ld.param.u64 	%rd3, [_Z14DrawBuddhabrot17FractalDimensionsPj16IterationControlP17curandStateXORWOW_param_1];
	ld.param.u64 	%rd4, [_Z14DrawBuddhabrot17FractalDimensionsPj16IterationControlP17curandStateXORWOW_param_3];
	cvta.to.global.u64 	%rd5, %rd4;
	mov.u32 	%r31, %ctaid.x;
	mov.u32 	%r32, %ntid.x;
	mov.u32 	%r33, %tid.x;
	mad.lo.s32 	%r34, %r31, %r32, %r33;
	mul.wide.s32 	%rd6, %r34, 48;
	add.s64 	%rd1, %rd5, %rd6;
	setp.lt.s32 	%p1, %r3, 1;
	@%p1 bra 	$L__BB1_13;
	cvta.to.global.u64 	%rd2, %rd3;
	mov.b32 	%r107, 0;
$L__BB1_2:
	ld.global.v2.u32 	{%r61, %r62}, [%rd1];
	shr.u32 	%r63, %r62, 2;
	xor.b32  	%r64, %r63, %r62;
	ld.global.v2.u32 	{%r65, %r66}, [%rd1+8];
	ld.global.v2.u32 	{%r67, %r68}, [%rd1+16];
	shl.b32 	%r69, %r68, 4;
	shl.b32 	%r70, %r64, 1;
	xor.b32  	%r71, %r70, %r69;
	xor.b32  	%r72, %r71, %r64;
	xor.b32  	%r73, %r72, %r68;
	add.s32 	%r74, %r61, %r73;
	add.s32 	%r75, %r74, 362437;
	shr.u32 	%r76, %r65, 2;
	xor.b32  	%r77, %r76, %r65;
	shl.b32 	%r78, %r73, 4;
	shl.b32 	%r79, %r77, 1;
	xor.b32  	%r80, %r79, %r78;
	xor.b32  	%r81, %r80, %r77;
	xor.b32  	%r82, %r81, %r73;
	add.s32 	%r83, %r61, %r82;
	add.s32 	%r84, %r83, 724874;
	cvt.u64.u32 	%rd7, %r75;
	mul.wide.u32 	%rd8, %r84, 2097152;
	xor.b64  	%rd9, %rd8, %rd7;
	cvt.rn.f64.u64 	%fd16, %rd9;
	fma.rn.f64 	%fd17, %fd16, 0d3CA0000000000000, 0d3C90000000000000;
	fma.rn.f64 	%fd5, %fd17, 0d4010000000000000, 0dC000000000000000;
	shr.u32 	%r85, %r66, 2;
	xor.b32  	%r86, %r85, %r66;
	shl.b32 	%r87, %r82, 4;
	shl.b32 	%r88, %r86, 1;
	xor.b32  	%r89, %r88, %r87;
	xor.b32  	%r90, %r89, %r86;
	xor.b32  	%r91, %r90, %r82;
	add.s32 	%r92, %r61, %r91;
	add.s32 	%r93, %r92, 1087311;
	shr.u32 	%r94, %r67, 2;
	xor.b32  	%r95, %r94, %r67;
	st.global.v2.u32 	[%rd1+8], {%r73, %r82};
	shl.b32 	%r96, %r91, 4;
	shl.b32 	%r97, %r95, 1;
	xor.b32  	%r98, %r97, %r96;
	xor.b32  	%r99, %r98, %r95;
	xor.b32  	%r100, %r99, %r91;
	st.global.v2.u32 	[%rd1+16], {%r91, %r100};
	add.s32 	%r101, %r61, 1449748;
	st.global.v2.u32 	[%rd1], {%r101, %r68};
	add.s32 	%r102, %r100, %r101;
	cvt.u64.u32 	%rd10, %r93;
	mul.wide.u32 	%rd11, %r102, 2097152;
	xor.b64  	%rd12, %rd11, %rd10;
	cvt.rn.f64.u64 	%fd18, %rd12;
	fma.rn.f64 	%fd19, %fd18, 0d3CA0000000000000, 0d3C90000000000000;
	fma.rn.f64 	%fd6, %fd19, 0d4010000000000000, 0dC000000000000000;
	mul.f64 	%fd7, %fd6, %fd6;
	add.f64 	%fd20, %fd5, 0dBFD0000000000000;
	fma.rn.f64 	%fd21, %fd20, %fd20, %fd7;
	add.f64 	%fd22, %fd20, %fd21;
	mul.f64 	%fd23, %fd21, %fd22;
	mul.f64 	%fd24, %fd7, 0d3FD0000000000000;
	setp.lt.f64 	%p3, %fd23, %fd24;
	@%p3 bra 	$L__BB1_12;
	add.f64 	%fd25, %fd5, 0d3FF0000000000000;
	fma.rn.f64 	%fd26, %fd25, %fd25, %fd7;
	setp.lt.f64 	%p4, %fd26, 0d3FB0000000000000;
	@%p4 bra 	$L__BB1_12;
	mov.b32 	%r108, 0;
	mov.f64 	%fd43, %fd6;
	mov.f64 	%fd44, %fd5;
$L__BB1_5:
	mul.f64 	%fd27, %fd44, %fd44;
	mul.f64 	%fd28, %fd43, %fd43;
	sub.f64 	%fd29, %fd27, %fd28;
	add.f64 	%fd10, %fd5, %fd29;
	add.f64 	%fd30, %fd44, %fd44;
	fma.rn.f64 	%fd43, %fd30, %fd43, %fd6;
	mul.f64 	%fd31, %fd10, %fd10;
	fma.rn.f64 	%fd32, %fd43, %fd43, %fd31;
	setp.gt.f64 	%p5, %fd32, 0d4010000000000000;
	mov.u32 	%r109, %r108;
	@%p5 bra 	$L__BB1_7;
	add.s32 	%r108, %r108, 1;
	setp.eq.s32 	%p6, %r108, %r3;
	mov.f64 	%fd44, %fd10;
	mov.u32 	%r109, %r3;
	@%p6 bra 	$L__BB1_7;
	bra.uni 	$L__BB1_5;
$L__BB1_7:
	setp.ge.s32 	%p7, %r109, %r3;
	setp.lt.s32 	%p8, %r109, %r4;
	or.pred  	%p9, %p7, %p8;
	mov.f64 	%fd45, %fd5;
	mov.f64 	%fd46, %fd6;
	@%p9 bra 	$L__BB1_12;
$L__BB1_8:
	mov.f64 	%fd12, %fd45;
	mul.f64 	%fd33, %fd12, %fd12;
	mul.f64 	%fd34, %fd46, %fd46;
	sub.f64 	%fd35, %fd33, %fd34;
	add.f64 	%fd45, %fd5, %fd35;
	add.f64 	%fd36, %fd12, %fd12;
	fma.rn.f64 	%fd46, %fd36, %fd46, %fd6;
	setp.lt.f64 	%p10, %fd45, %fd1;
	setp.lt.f64 	%p11, %fd46, %fd2;
	or.pred  	%p12, %p11, %p10;
	@%p12 bra 	$L__BB1_11;
	sub.f64 	%fd37, %fd45, %fd1;
	div.rn.f64 	%fd38, %fd37, %fd3;
	cvt.rzi.s32.f64 	%r14, %fd38;
	sub.f64 	%fd39, %fd46, %fd2;
	div.rn.f64 	%fd40, %fd39, %fd4;
	cvt.rzi.s32.f64 	%r15, %fd40;
	setp.gt.s32 	%p13, %r15, -1;
	setp.lt.s32 	%p14, %r15, %r2;
	and.pred  	%p15, %p13, %p14;
	setp.gt.s32 	%p16, %r14, -1;
	setp.lt.s32 	%p17, %r14, %r1;
	and.pred  	%p18, %p16, %p17;
	and.pred  	%p20, %p15, %p18;
	not.pred 	%p21, %p20;
	@%p21 bra 	$L__BB1_11;
	mad.lo.s32 	%r104, %r15, %r1, %r14;
	mul.wide.s32 	%rd13, %r104, 4;
	add.s64 	%rd14, %rd2, %rd13;
	ld.global.u32 	%r105, [%rd14];
	add.s32 	%r106, %r105, 1;
	st.global.u32 	[%rd14], %r106;
$L__BB1_11:
	mul.f64 	%fd41, %fd45, %fd45;
	fma.rn.f64 	%fd42, %fd46, %fd46, %fd41;
	setp.leu.f64 	%p22, %fd42, 0d4010000000000000;
	@%p22 bra 	$L__BB1_8;
$L__BB1_12:
	add.s32 	%r107, %r107, 1;
	setp.eq.s32 	%p23, %r107, 50;
	@%p23 bra 	$L__BB1_16;
	bra.uni 	$L__BB1_2;
$L__BB1_13:
	ld.global.v2.u32 	{%r110, %r115}, [%rd1];
	ld.global.v2.u32 	{%r114, %r113}, [%rd1+8];
	ld.global.v2.u32 	{%r112, %r111}, [%rd1+16];
	mov.b32 	%r116, 0;
$L__BB1_14:
	mov.u32 	%r19, %r111;
	shr.u32 	%r36, %r115, 2;
	xor.b32  	%r37, %r36, %r115;
	shl.b32 	%r38, %r19, 4;
	shl.b32 	%r39, %r37, 1;
	xor.b32  	%r40, %r39, %r38;
	xor.b32  	%r41, %r40, %r37;
	xor.b32  	%r25, %r41, %r19;
	shr.u32 	%r42, %r114, 2;
	xor.b32  	%r43, %r42, %r114;
	shl.b32 	%r44, %r25, 4;
	shl.b32 	%r45, %r43, 1;
	xor.b32  	%r46, %r45, %r44;
	xor.b32  	%r47, %r46, %r43;
	xor.b32  	%r26, %r47, %r25;
	shr.u32 	%r48, %r113, 2;
	xor.b32  	%r49, %r48, %r113;
	shl.b32 	%r50, %r26, 4;
	shl.b32 	%r51, %r49, 1;
	xor.b32  	%r52, %r51, %r50;
	xor.b32  	%r53, %r52, %r49;
	xor.b32  	%r27, %r53, %r26;
	shr.u32 	%r54, %r112, 2;
	xor.b32  	%r55, %r54, %r112;
	shl.b32 	%r56, %r27, 4;
	shl.b32 	%r57, %r55, 1;
	xor.b32  	%r58, %r57, %r56;
	xor.b32  	%r59, %r58, %r55;
	xor.b32  	%r111, %r59, %r27;
	add.s32 	%r110, %r110, 1449748;
	add.s32 	%r116, %r116, 1;
	setp.ne.s32 	%p2, %r116, 50;
	mov.u32 	%r112, %r27;
	mov.u32 	%r113, %r26;
	mov.u32 	%r114, %r25;
	mov.u32 	%r115, %r19;
	@%p2 bra 	$L__BB1_14;
	st.global.v2.u32 	[%rd1+8], {%r25, %r26};
	st.global.v2.u32 	[%rd1+16], {%r27, %r111};
	st.global.v2.u32 	[%rd1], {%r110, %r19};
$L__BB1_16:
	ret;

}


// ===== COMPILED SASS (sm_100) =====

	.target	sm_100

	.elftype	@"ET_EXEC"


//--------------------- .note.nv.tkinfo           --------------------------
	.section	.note.nv.tkinfo,"",@"SHT_NOTE"
	.sectionflags	@"SHF_NOTE_NV_TKINFO"
	.tkinfo
        /*0018*/ 	.word	0x00000002
        /*0030*/ 	.string	""
        /*0030*/ 	.string	"ptxas"
        /*0030*/ 	.string	"Cuda compilation tools, release 13.0, V13.0.88"
        /*0030*/ 	.string	"Build cuda_13.0.r13.0/compiler.36424714_0"
        /*0030*/ 	.string	"-arch sm_100 -m 64 "



//--------------------- .note.nv.cuinfo           --------------------------
	.section	.note.nv.cuinfo,"",@"SHT_NOTE"
	.sectionflags	@"SHF_NOTE_NV_CUINFO"
        /*0018*/ 	.short	0x0002
        /*001a*/ 	.short	0x0064
        /*001c*/ 	.short	0x0082
	.zero		2


//--------------------- .nv.info                  --------------------------
	.section	.nv.info,"",@"SHT_CUDA_INFO"
	.align	4


	//----- nvinfo : EIATTR_REGCOUNT
	.align		4
        /*0000*/ 	.byte	0x04, 0x2f
        /*0002*/ 	.short	(.L_10 - .L_9)
	.align		4
.L_9:
        /*0004*/ 	.word	index@(_Z13InitializeRNGmP17curandStateXORWOW)
        /*0008*/ 	.word	0x0000001f


	//----- nvinfo : EIATTR_FRAME_SIZE
	.align		4
.L_10:
        /*000c*/ 	.byte	0x04, 0x11
        /*000e*/ 	.short	(.L_12 - .L_11)
	.align		4
.L_11:
        /*0010*/ 	.word	index@(_Z13InitializeRNGmP17curandStateXORWOW)
        /*0014*/ 	.word	0x00000000


	//----- nvinfo : EIATTR_REGCOUNT
	.align		4
.L_12:
        /*0018*/ 	.byte	0x04, 0x2f
        /*001a*/ 	.short	(.L_14 - .L_13)
	.align		4
.L_13:
        /*001c*/ 	.word	index@(_Z14DrawBuddhabrot17FractalDimensionsPj16IterationControlP17curandStateXORWOW)
        /*0020*/ 	.word	0x00000028


	//----- nvinfo : EIATTR_FRAME_SIZE
	.align		4
.L_14:
        /*0024*/ 	.byte	0x04, 0x11
        /*0026*/ 	.short	(.L_16 - .L_15)
	.align		4
.L_15:
        /*0028*/ 	.word	index@($__internal_0_$__cuda_sm20_div_rn_f64_full)
        /*002c*/ 	.word	0x00000000


	//----- nvinfo : EIATTR_FRAME_SIZE
	.align		4
.L_16:
        /*0030*/ 	.byte	0x04, 0x11
        /*0032*/ 	.short	(.L_18 - .L_17)
	.align		4
.L_17:
        /*0034*/ 	.word	index@(_Z14DrawBuddhabrot17FractalDimensionsPj16IterationControlP17curandStateXORWOW)
        /*0038*/ 	.word	0x00000000


	//----- nvinfo : EIATTR_MIN_STACK_SIZE
	.align		4
.L_18:
        /*003c*/ 	.byte	0x04, 0x12
        /*003e*/ 	.short	(.L_20 - .L_19)
	.align		4
.L_19:
        /*0040*/ 	.word	index@(_Z14DrawBuddhabrot17FractalDimensionsPj16IterationControlP17curandStateXORWOW)
        /*0044*/ 	.word	0x00000000


	//----- nvinfo : EIATTR_MIN_STACK_SIZE
	.align		4
.L_20:
        /*0048*/ 	.byte	0x04, 0x12
        /*004a*/ 	.short	(.L_22 - .L_21)
	.align		4
.L_21:
        /*004c*/ 	.word	index@(_Z13InitializeRNGmP17curandStateXORWOW)
        /*0050*/ 	.word	0x00000000
.L_22:


//--------------------- .nv.compat                --------------------------
	.section	.nv.compat,"",@"SHT_CUDA_COMPAT_INFO"
	.align	4
        /*0000*/ 	.byte	0x02, 0x09, 0x00, 0x00, 0x02, 0x02, 0x01, 0x00, 0x02, 0x05, 0x05, 0x00, 0x03, 0x07, 0x01, 0x01
        /*0010*/ 	.byte	0x02, 0x03, 0x00, 0x00, 0x02, 0x06, 0x01, 0x00, 0x04, 0x0b, 0x08, 0x00, 0x01, 0x00, 0x00, 0x00
        /*0020*/ 	.byte	0x00, 0x00, 0x00, 0x00


//--------------------- .nv.info._Z14DrawBuddhabrot17FractalDimensionsPj16IterationControlP17curandStateXORWOW --------------------------
	.section	.nv.info._Z14DrawBuddhabrot17FractalDimensionsPj16IterationControlP17curandStateXORWOW,"",@"SHT_CUDA_INFO"
	.sectionflags	@""
	.align	4


	//----- nvinfo : EIATTR_CUDA_API_VERSION
	.align		4
        /*0000*/ 	.byte	0x04, 0x37
        /*0002*/ 	.short	(.L_24 - .L_23)
.L_23:
        /*0004*/ 	.word	0x00000082


	//----- nvinfo : EIATTR_KPARAM_INFO
	.align		4
.L_24:
        /*0008*/ 	.byte	0x04, 0x17
        /*000a*/ 	.short	(.L_26 - .L_25)
.L_25:
        /*000c*/ 	.word	0x00000000
        /*0010*/ 	.short	0x0003
        /*0012*/ 	.short	0x0048
        /*0014*/ 	.byte	0x00, 0xf5, 0x21, 0x00


	//----- nvinfo : EIATTR_KPARAM_INFO
	.align		4
.L_26:
        /*0018*/ 	.byte	0x04, 0x17
        /*001a*/ 	.short	(.L_28 - .L_27)
.L_27:
        /*001c*/ 	.word	0x00000000
        /*0020*/ 	.short	0x0002
        /*0022*/ 	.short	0x0040
        /*0024*/ 	.byte	0x00, 0xf0, 0x21, 0x00


	//----- nvinfo : EIATTR_KPARAM_INFO
	.align		4
.L_28:
        /*0028*/ 	.byte	0x04, 0x17
        /*002a*/ 	.short	(.L_30 - .L_29)
.L_29:
        /*002c*/ 	.word	0x00000000
        /*0030*/ 	.short	0x0001
        /*0032*/ 	.short	0x0038
        /*0034*/ 	.byte	0x00, 0xf5, 0x21, 0x00


	//----- nvinfo : EIATTR_KPARAM_INFO
	.align		4
.L_30:
        /*0038*/ 	.byte	0x04, 0x17
        /*003a*/ 	.short	(.L_32 - .L_31)
.L_31:
        /*003c*/ 	.word	0x00000000
        /*0040*/ 	.short	0x0000
        /*0042*/ 	.short	0x0000
        /*0044*/ 	.byte	0x00, 0xf0, 0xe1, 0x00


	//----- nvinfo : EIATTR_SPARSE_MMA_MASK
	.align		4
.L_32:
        /*0048*/ 	.byte	0x03, 0x50
        /*004a*/ 	.short	0x0000


	//----- nvinfo : EIATTR_MAXREG_COUNT
	.align		4
        /*004c*/ 	.byte	0x03, 0x1b
        /*004e*/ 	.short	0x00ff


	//----- nvinfo : EIATTR_MERCURY_ISA_VERSION
	.align		4
        /*0050*/ 	.byte	0x03, 0x5f
        /*0052*/ 	.short	0x0101


	//----- nvinfo : EIATTR_VRC_CTA_INIT_COUNT
	.align		4
        /*0054*/ 	.byte	0x02, 0x4a
	.zero		1
	.zero		1


	//----- nvinfo : EIATTR_EXIT_INSTR_OFFSETS
	.align		4
        /*0058*/ 	.byte	0x04, 0x1c
        /*005a*/ 	.short	(.L_34 - .L_33)


	//   ....[0]....
.L_33:
        /*005c*/ 	.word	0x00000c10


	//   ....[1]....
        /*0060*/ 	.word	0x00001be0


	//----- nvinfo : EIATTR_CRS_STACK_SIZE
	.align		4
.L_34:
        /*0064*/ 	.byte	0x04, 0x1e
        /*0066*/ 	.short	(.L_36 - .L_35)
.L_35:
        /*0068*/ 	.word	0x00000000


	//----- nvinfo : EIATTR_CBANK_PARAM_SIZE
	.align		4
.L_36:
        /*006c*/ 	.byte	0x03, 0x19
        /*006e*/ 	.short	0x0050


	//----- nvinfo : EIATTR_PARAM_CBANK
	.align		4
        /*0070*/ 	.byte	0x04, 0x0a
        /*0072*/ 	.short	(.L_38 - .L_37)
	.align		4
.L_37:
        /*0074*/ 	.word	index@(.nv.constant0._Z14DrawBuddhabrot17FractalDimensionsPj16IterationControlP17curandStateXORWOW)
        /*0078*/ 	.short	0x0380
        /*007a*/ 	.short	0x0050


	//----- nvinfo : EIATTR_SW_WAR
	.align		4
.L_38:
        /*007c*/ 	.byte	0x04, 0x36
        /*007e*/ 	.short	(.L_40 - .L_39)
.L_39:
        /*0080*/ 	.word	0x00000008
.L_40:


//--------------------- .nv.info._Z13InitializeRNGmP17curandStateXORWOW --------------------------
	.section	.nv.info._Z13InitializeRNGmP17curandStateXORWOW,"",@"SHT_CUDA_INFO"
	.sectionflags	@""
	.align	4


	//----- nvinfo : EIATTR_CUDA_API_VERSION
	.align		4
        /*0000*/ 	.byte	0x04, 0x37
        /*0002*/ 	.short	(.L_42 - .L_41)
.L_41:
        /*0004*/ 	.word	0x00000082


	//----- nvinfo : EIATTR_KPARAM_INFO
	.align		4
.L_42:
        /*0008*/ 	.byte	0x04, 0x17
        /*000a*/ 	.short	(.L_44 - .L_43)
.L_43:
        /*000c*/ 	.word	0x00000000
        /*0010*/ 	.short	0x0001
        /*0012*/ 	.short	0x0008
        /*0014*/ 	.byte	0x00, 0xf5, 0x21, 0x00


	//----- nvinfo : EIATTR_KPARAM_INFO
	.align		4
.L_44:
        /*0018*/ 	.byte	0x04, 0x17
        /*001a*/ 	.short	(.L_46 - .L_45)
.L_45:
        /*001c*/ 	.word	0x00000000
        /*0020*/ 	.short	0x0000
        /*0022*/ 	.short	0x0000
        /*0024*/ 	.byte	0x00, 0xf0, 0x21, 0x00


	//----- nvinfo : EIATTR_SPARSE_MMA_MASK
	.align		4
.L_46:
        /*0028*/ 	.byte	0x03, 0x50
        /*002a*/ 	.short	0x0000


	//----- nvinfo : EIATTR_MAXREG_COUNT
	.align		4
        /*002c*/ 	.byte	0x03, 0x1b
        /*002e*/ 	.short	0x00ff


	//----- nvinfo : EIATTR_MERCURY_ISA_VERSION
	.align		4
        /*0030*/ 	.byte	0x03, 0x5f
        /*0032*/ 	.short	0x0101


	//----- nvinfo : EIATTR_VRC_CTA_INIT_COUNT
	.align		4
        /*0034*/ 	.byte	0x02, 0x4a
	.zero		1
	.zero		1


	//----- nvinfo : EIATTR_EXIT_INSTR_OFFSETS
	.align		4
        /*0038*/ 	.byte	0x04, 0x1c
        /*003a*/ 	.short	(.L_48 - .L_47)


	//   ....[0]....
.L_47:
        /*003c*/ 	.word	0x00000ed0


	//----- nvinfo : EIATTR_CRS_STACK_SIZE
	.align		4
.L_48:
        /*0040*/ 	.byte	0x04, 0x1e
        /*0042*/ 	.short	(.L_50 - .L_49)
.L_49:
        /*0044*/ 	.word	0x00000000


	//----- nvinfo : EIATTR_CBANK_PARAM_SIZE
	.align		4
.L_50:
        /*0048*/ 	.byte	0x03, 0x19
        /*004a*/ 	.short	0x0010


	//----- nvinfo : EIATTR_PARAM_CBANK
	.align		4
        /*004c*/ 	.byte	0x04, 0x0a
        /*004e*/ 	.short	(.L_52 - .L_51)
	.align		4
.L_51:
        /*0050*/ 	.word	index@(.nv.constant0._Z13InitializeRNGmP17curandStateXORWOW)
        /*0054*/ 	.short	0x0380
        /*0056*/ 	.short	0x0010


	//----- nvinfo : EIATTR_SW_WAR
	.align		4
.L_52:
        /*0058*/ 	.byte	0x04, 0x36
        /*005a*/ 	.short	(.L_54 - .L_53)
.L_53:
        /*005c*/ 	.word	0x00000008
.L_54:


//--------------------- .nv.callgraph             --------------------------
	.section	.nv.callgraph,"",@"SHT_CUDA_CALLGRAPH"
	.align	4
	.sectionentsize	8
	.align		4
        /*0000*/ 	.word	0x00000000
	.align		4
        /*0004*/ 	.word	0xffffffff
	.align		4
        /*0008*/ 	.word	0x00000000
	.align		4
        /*000c*/ 	.word	0xfffffffe
	.align		4
        /*0010*/ 	.word	0x00000000
	.align		4
        /*0014*/ 	.word	0xfffffffd
	.align		4
        /*0018*/ 	.word	0x00000000
	.align		4
        /*001c*/ 	.word	0xfffffffc


//--------------------- .nv.constant4             --------------------------
	.section	.nv.constant4,"a",@progbits
	.align	8
	.align		8
.nv.constant4:
        /*0000*/ 	.dword	precalc_xorwow_matrix
	.align		8
        /*0008*/ 	.dword	precalc_xorwow_offset_matrix
	.align		8
        /*0010*/ 	.dword	mrg32k3aM1
	.align		8
        /*0018*/ 	.dword	mrg32k3aM2
	.align		8
        /*0020*/ 	.dword	mrg32k3aM1SubSeq
	.align		8
        /*0028*/ 	.dword	mrg32k3aM2SubSeq
	.align		8
        /*0030*/ 	.dword	mrg32k3aM1Seq
	.align		8
        /*0038*/ 	.dword	mrg32k3aM2Seq


//--------------------- .nv.constant3             --------------------------
	.section	.nv.constant3,"a",@progbits
	.align	8
.nv.constant3:
	.type		__cr_lgamma_table,@object
	.size		__cr_lgamma_table,(.L_8 - __cr_lgamma_table)
__cr_lgamma_table:
        /*0000*/ 	.byte	0x00, 0x00, 0x00, 0x00, 0x00, 0x00, 0x00, 0x00, 0x00, 0x00, 0x00, 0x00, 0x00, 0x00, 0x00, 0x00
        /*0010*/ 	.byte	0xef, 0x39, 0xfa, 0xfe, 0x42, 0x2e, 0xe6, 0x3f, 0x02, 0x20, 0x2a, 0xfa, 0x0b, 0xab, 0xfc, 0x3f
        /*0020*/ 	.byte	0xf9, 0x2c, 0x92, 0x7c, 0xa7, 0x6c, 0x09, 0x40, 0xc9, 0x79, 0x44, 0x3c, 0x64, 0x26, 0x13, 0x40
        /*0030*/ 	.byte	0xca, 0x01, 0xcf, 0x3a, 0x27, 0x51, 0x1a, 0x40, 0x30, 0xcc, 0x2d, 0xf3, 0xe1, 0x0c, 0x21, 0x40
        /*0040*/ 	.byte	0x0d, 0xb7, 0xfc, 0x82, 0x8e, 0x35, 0x25, 0x40
.L_8:


//--------------------- .text._Z14DrawBuddhabrot17FractalDimensionsPj16IterationControlP17curandStateXORWOW --------------------------
	.section	.text._Z14DrawBuddhabrot17FractalDimensionsPj16IterationControlP17curandStateXORWOW,"ax",@progbits
	.align	128
        .global         _Z14DrawBuddhabrot17FractalDimensionsPj16IterationControlP17curandStateXORWOW
        .type           _Z14DrawBuddhabrot17FractalDimensionsPj16IterationControlP17curandStateXORWOW,@function
        .size           _Z14DrawBuddhabrot17FractalDimensionsPj16IterationControlP17curandStateXORWOW,(.L_x_30 - _Z14DrawBuddhabrot17FractalDimensionsPj16IterationControlP17curandStateXORWOW)
        .other          _Z14DrawBuddhabrot17FractalDimensionsPj16IterationControlP17curandStateXORWOW,@"STO_CUDA_ENTRY STV_DEFAULT"
_Z14DrawBuddhabrot17FractalDimensionsPj16IterationControlP17curandStateXORWOW:
.text._Z14DrawBuddhabrot17FractalDimensionsPj16IterationControlP17curandStateXORWOW:
[----:B------:R-:W-:Y:S01]  /*0000*/  LDC R1, c[0x0][0x37c] ;  /* 0x0000df00ff017b82 */ /* 0x000fe20000000800 */
[----:B------:R-:W0:Y:S01]  /*0010*/  S2R R0, SR_TID.X ;  /* 0x0000000000007919 */ /* 0x000e220000002100 */
[----:B------:R-:W1:Y:S06]  /*0020*/  LDCU UR5, c[0x0][0x3c0] ;  /* 0x00007800ff0577ac */ /* 0x000e6c0008000800 */
[----:B------:R-:W0:Y:S01]  /*0030*/  S2UR UR4, SR_CTAID.X ;  /* 0x00000000000479c3 */ /* 0x000e220000002500 */
[----:B------:R-:W2:Y:S07]  /*0040*/  LDCU.64 UR6, c[0x0][0x358] ;  /* 0x00006b00ff0677ac */ /* 0x000eae0008000a00 */
[----:B------:R-:W0:Y:S08]  /*0050*/  LDC R3, c[0x0][0x360] ;  /* 0x0000d800ff037b82 */ /* 0x000e300000000800 */
[----:B------:R-:W3:Y:S01]  /*0060*/  LDC.64 R24, c[0x0][0x3c8] ;  /* 0x0000f200ff187b82 */ /* 0x000ee20000000a00 */
[----:B-1----:R-:W-:Y:S01]  /*0070*/  UISETP.GE.AND UP0, UPT, UR5, 0x1, UPT ;  /* 0x000000010500788c */ /* 0x002fe2000bf06270 */
[----:B0-----:R-:W-:-:S04]  /*0080*/  IMAD R3, R3, UR4, R0 ;  /* 0x0000000403037c24 */ /* 0x001fc8000f8e0200 */
[----:B---3--:R-:W-:-:S04]  /*0090*/  IMAD.WIDE R24, R3, 0x30, R24 ;  /* 0x0000003003187825 */ /* 0x008fc800078e0218 */
[----:B--2---:R-:W-:Y:S05]  /*00a0*/  BRA.U !UP0, `(.L_x_0) ;  /* 0x0000000908e07547 */ /* 0x004fea000b800000 */
[----:B------:R-:W-:-:S07]  /*00b0*/  IMAD.MOV.U32 R2, RZ, RZ, RZ ;  /* 0x000000ffff027224 */ /* 0x000fce00078e00ff */
.L_x_13:
[----:B--2---:R-:W2:Y:S04]  /*00c0*/  LDG.E.64 R10, desc[UR6][R24.64] ;  /* 0x00000006180a7981 */ /* 0x004ea8000c1e1b00 */
[----:B---3--:R-:W3:Y:S04]  /*00d0*/  LDG.E.64 R8, desc[UR6][R24.64+0x10] ;  /* 0x0000100618087981 */ /* 0x008ee8000c1e1b00 */
[----:B------:R-:W4:Y:S01]  /*00e0*/  LDG.E.64 R4, desc[UR6][R24.64+0x8] ;  /* 0x0000080618047981 */ /* 0x000f22000c1e1b00 */
[----:B------:R-:W-:Y:S01]  /*00f0*/  IMAD.MOV.U32 R20, RZ, RZ, 0x0 ;  /* 0x00000000ff147424 */ /* 0x000fe200078e00ff */
[----:B0-----:R-:W0:Y:S01]  /*0100*/  LDCU UR12, c[0x0][0x3c0] ;  /* 0x00007800ff0c77ac */ /* 0x001e220008000800 */
[----:B------:R-:W-:Y:S01]  /*0110*/  IMAD.MOV.U32 R21, RZ, RZ, 0x40100000 ;  /* 0x40100000ff157424 */ /* 0x000fe200078e00ff */
[----:B------:R-:W-:Y:S01]  /*0120*/  BSSY.RECONVERGENT B0, `(.L_x_1) ;  /* 0x00000ac000007945 */ /* 0x000fe20003800200 */
[----:B------:R-:W1:Y:S01]  /*0130*/  LDCU.64 UR4, c[0x0][0x390] ;  /* 0x00007200ff0477ac */ /* 0x000e620008000a00 */
[----:B------:R-:W0:Y:S01]  /*0140*/  LDCU UR8, c[0x0][0x3ac] ;  /* 0x00007580ff0877ac */ /* 0x000e220008000800 */
[----:B------:R-:W0:Y:S01]  /*0150*/  LDCU UR9, c[0x0][0x3b4] ;  /* 0x00007680ff0977ac */ /* 0x000e220008000800 */
[----:B--2---:R-:W-:-:S04]  /*0160*/  SHF.R.U32.HI R0, RZ, 0x2, R11 ;  /* 0x00000002ff007819 */ /* 0x004fc8000001160b */
[----:B------:R-:W-:Y:S01]  /*0170*/  LOP3.LUT R0, R0, R11, RZ, 0x3c, !PT ;  /* 0x0000000b00007212 */ /* 0x000fe200078e3cff */
[----:B---3--:R-:W-:Y:S01]  /*0180*/  IMAD.SHL.U32 R3, R9, 0x10, RZ ;  /* 0x0000001009037824 */ /* 0x008fe200078e00ff */
[----:B----4-:R-:W-:-:S03]  /*0190*/  SHF.R.U32.HI R7, RZ, 0x2, R4 ;  /* 0x00000002ff077819 */ /* 0x010fc60000011604 */
[----:B------:R-:W-:Y:S01]  /*01a0*/  IMAD.SHL.U32 R6, R0, 0x2, RZ ;  /* 0x0000000200067824 */ /* 0x000fe200078e00ff */
[----:B------:R-:W-:-:S04]  /*01b0*/  LOP3.LUT R7, R7, R4, RZ, 0x3c, !PT ;  /* 0x0000000407077212 */ /* 0x000fc800078e3cff */
[----:B------:R-:W-:Y:S02]  /*01c0*/  LOP3.LUT R6, R0, R6, R3, 0x96, !PT ;  /* 0x0000000600067212 */ /* 0x000fe400078e9603 */
[----:B------:R-:W-:Y:S01]  /*01d0*/  SHF.R.U32.HI R4, RZ, 0x2, R5 ;  /* 0x00000002ff047819 */ /* 0x000fe20000011605 */
[----:B------:R-:W-:Y:S01]  /*01e0*/  IMAD.SHL.U32 R3, R7, 0x2, RZ ;  /* 0x0000000207037824 */ /* 0x000fe200078e00ff */
[----:B------:R-:W-:Y:S02]  /*01f0*/  LOP3.LUT R6, R6, R9, RZ, 0x3c, !PT ;  /* 0x0000000906067212 */ /* 0x000fe400078e3cff */
[----:B------:R-:W-:Y:S02]  /*0200*/  LOP3.LUT R4, R4, R5, RZ, 0x3c, !PT ;  /* 0x0000000504047212 */ /* 0x000fe400078e3cff */
[----:B------:R-:W-:Y:S01]  /*0210*/  SHF.R.U32.HI R5, RZ, 0x2, R8 ;  /* 0x00000002ff057819 */ /* 0x000fe20000011608 */
[----:B------:R-:W-:Y:S01]  /*0220*/  IMAD.SHL.U32 R0, R6, 0x10, RZ ;  /* 0x0000001006007824 */ /* 0x000fe200078e00ff */
[----:B------:R-:W-:-:S02]  /*0230*/  IADD3 R17, PT, PT, R10, 0x587c5, R6 ;  /* 0x000587c50a117810 */ /* 0x000fc40007ffe006 */
[----:B------:R-:W-:Y:S01]  /*0240*/  LOP3.LUT R5, R5, R8, RZ, 0x3c, !PT ;  /* 0x0000000805057212 */ /* 0x000fe200078e3cff */
[----:B------:R-:W-:Y:S01]  /*0250*/  VIADD R8, R10, 0x161f14 ;  /* 0x00161f140a087836 */ /* 0x000fe20000000000 */
[----:B------:R-:W-:Y:S01]  /*0260*/  LOP3.LUT R7, R7, R3, R0, 0x96, !PT ;  /* 0x0000000307077212 */ /* 0x000fe200078e9600 */
[----:B------:R-:W-:-:S03]  /*0270*/  IMAD.SHL.U32 R0, R4, 0x2, RZ ;  /* 0x0000000204007824 */ /* 0x000fc600078e00ff */
[----:B------:R-:W-:Y:S01]  /*0280*/  LOP3.LUT R7, R7, R6, RZ, 0x3c, !PT ;  /* 0x0000000607077212 */ /* 0x000fe200078e3cff */
[----:B------:R2:W-:Y:S03]  /*0290*/  STG.E.64 desc[UR6][R24.64], R8 ;  /* 0x0000000818007986 */ /* 0x0005e6000c101b06 */
[----:B------:R-:W-:Y:S01]  /*02a0*/  IADD3 R12, PT, PT, R10, 0xb0f8a, R7 ;  /* 0x000b0f8a0a0c7810 */ /* 0x000fe20007ffe007 */
[----:B------:R-:W-:Y:S01]  /*02b0*/  IMAD.SHL.U32 R3, R7, 0x10, RZ ;  /* 0x0000001007037824 */ /* 0x000fe200078e00ff */
[----:B------:R2:W-:Y:S03]  /*02c0*/  STG.E.64 desc[UR6][R24.64+0x8], R6 ;  /* 0x0000080618007986 */ /* 0x0005e6000c101b06 */
[----:B------:R-:W-:Y:S01]  /*02d0*/  IMAD.WIDE.U32 R12, R12, 0x200000, RZ ;  /* 0x002000000c0c7825 */ /* 0x000fe200078e00ff */
[----:B------:R-:W-:-:S03]  /*02e0*/  LOP3.LUT R4, R4, R0, R3, 0x96, !PT ;  /* 0x0000000004047212 */ /* 0x000fc600078e9603 */
[C---:B------:R-:W-:Y:S01]  /*02f0*/  IMAD.SHL.U32 R3, R5.reuse, 0x2, RZ ;  /* 0x0000000205037824 */ /* 0x040fe200078e00ff */
[----:B------:R-:W-:Y:S02]  /*0300*/  LOP3.LUT R4, R4, R7, RZ, 0x3c, !PT ;  /* 0x0000000704047212 */ /* 0x000fe400078e3cff */
[----:B------:R-:W-:Y:S01]  /*0310*/  LOP3.LUT R16, R12, R17, RZ, 0x3c, !PT ;  /* 0x000000110c107212 */ /* 0x000fe200078e3cff */
[----:B------:R-:W-:Y:S01]  /*0320*/  IMAD.MOV.U32 R17, RZ, RZ, R13 ;  /* 0x000000ffff117224 */ /* 0x000fe200078e000d */
[----:B------:R-:W-:Y:S01]  /*0330*/  IADD3 R19, PT, PT, R10, 0x10974f, R4 ;  /* 0x0010974f0a137810 */ /* 0x000fe20007ffe004 */
[----:B------:R-:W-:Y:S02]  /*0340*/  IMAD.SHL.U32 R0, R4, 0x10, RZ ;  /* 0x0000001004007824 */ /* 0x000fe400078e00ff */
[----:B------:R-:W3:Y:S03]  /*0350*/  I2F.F64.U64 R10, R16 ;  /* 0x00000010000a7312 */ /* 0x000ee60000301800 */
[----:B------:R-:W-:-:S04]  /*0360*/  LOP3.LUT R5, R5, R3, R0, 0x96, !PT ;  /* 0x0000000305057212 */ /* 0x000fc800078e9600 */
[----:B------:R-:W-:-:S05]  /*0370*/  LOP3.LUT R5, R5, R4, RZ, 0x3c, !PT ;  /* 0x0000000405057212 */ /* 0x000fca00078e3cff */
[----:B------:R-:W-:Y:S01]  /*0380*/  IMAD.IADD R14, R5, 0x1, R8 ;  /* 0x00000001050e7824 */ /* 0x000fe200078e0208 */
[----:B------:R2:W-:Y:S03]  /*0390*/  STG.E.64 desc[UR6][R24.64+0x10], R4 ;  /* 0x0000100418007986 */ /* 0x0005e6000c101b06 */
[----:B------:R-:W-:-:S03]  /*03a0*/  IMAD.WIDE.U32 R14, R14, 0x200000, RZ ;  /* 0x002000000e0e7825 */ /* 0x000fc600078e00ff */
[----:B------:R-:W-:Y:S01]  /*03b0*/  LOP3.LUT R18, R14, R19, RZ, 0x3c, !PT ;  /* 0x000000130e127212 */ /* 0x000fe200078e3cff */
[----:B------:R-:W-:Y:S02]  /*03c0*/  IMAD.MOV.U32 R19, RZ, RZ, R15 ;  /* 0x000000ffff137224 */ /* 0x000fe400078e000f */
[----:B------:R-:W-:Y:S02]  /*03d0*/  IMAD.MOV.U32 R14, RZ, RZ, 0x0 ;  /* 0x00000000ff0e7424 */ /* 0x000fe400078e00ff */
[----:B------:R-:W4:Y:S01]  /*03e0*/  I2F.F64.U64 R12, R18 ;  /* 0x00000012000c7312 */ /* 0x000f220000301800 */
[----:B------:R-:W-:-:S06]  /*03f0*/  IMAD.MOV.U32 R15, RZ, RZ, 0x3ca00000 ;  /* 0x3ca00000ff0f7424 */ /* 0x000fcc00078e00ff */
[-C--:B---3--:R-:W-:Y:S02]  /*0400*/  DFMA R10, R10, R14.reuse, 5.5511151231257827021e-17 ;  /* 0x3c9000000a0a742b */ /* 0x088fe4000000000e */
[----:B----4-:R-:W-:-:S06]  /*0410*/  DFMA R12, R12, R14, 5.5511151231257827021e-17 ;  /* 0x3c9000000c0c742b */ /* 0x010fcc000000000e */
[-C--:B------:R-:W-:Y:S02]  /*0420*/  DFMA R22, R10, R20.reuse, -2 ;  /* 0xc00000000a16742b */ /* 0x080fe40000000014 */
[----:B------:R-:W-:-:S06]  /*0430*/  DFMA R20, R12, R20, -2 ;  /* 0xc00000000c14742b */ /* 0x000fcc0000000014 */
[C---:B------:R-:W-:Y:S02]  /*0440*/  DADD R12, R22.reuse, -0.25 ;  /* 0xbfd00000160c7429 */ /* 0x040fe40000000000 */
[----:B------:R-:W-:Y:S02]  /*0450*/  DADD R16, R22, 1 ;  /* 0x3ff0000016107429 */ /* 0x000fe40000000000 */
[----:B------:R-:W-:-:S08]  /*0460*/  DMUL R10, R20, R20 ;  /* 0x00000014140a7228 */ /* 0x000fd00000000000 */
[--C-:B------:R-:W-:Y:S02]  /*0470*/  DFMA R14, R12, R12, R10.reuse ;  /* 0x0000000c0c0e722b */ /* 0x100fe4000000000a */
[----:B------:R-:W-:Y:S02]  /*0480*/  DFMA R16, R16, R16, R10 ;  /* 0x000000101010722b */ /* 0x000fe4000000000a */
[----:B------:R-:W-:-:S04]  /*0490*/  DMUL R10, R10, 0.25 ;  /* 0x3fd000000a0a7828 */ /* 0x000fc80000000000 */
[----:B------:R-:W-:Y:S02]  /*04a0*/  DADD R12, R12, R14 ;  /* 0x000000000c0c7229 */ /* 0x000fe4000000000e */
[----:B------:R-:W-:-:S06]  /*04b0*/  DSETP.GEU.AND P0, PT, R16, 0.0625, PT ;  /* 0x3fb000001000742a */ /* 0x000fcc0003f0e000 */
[----:B------:R-:W-:-:S08]  /*04c0*/  DMUL R12, R14, R12 ;  /* 0x0000000c0e0c7228 */ /* 0x000fd00000000000 */
[----:B------:R-:W-:-:S14]  /*04d0*/  DSETP.LT.OR P0, PT, R12, R10, !P0 ;  /* 0x0000000a0c00722a */ /* 0x000fdc0004701400 */
[----:B012---:R-:W-:Y:S05]  /*04e0*/  @P0 BRA `(.L_x_2) ;  /* 0x0000000400bc0947 */ /* 0x007fea0003800000 */
[----:B------:R-:W0:Y:S01]  /*04f0*/  LDC R3, c[0x0][0x3c0] ;  /* 0x0000f000ff037b82 */ /* 0x000e220000000800 */
[----:B------:R-:W-:Y:S01]  /*0500*/  BSSY.RECONVERGENT B1, `(.L_x_3) ;  /* 0x0000015000017945 */ /* 0x000fe20003800200 */
[----:B------:R-:W-:Y:S02]  /*0510*/  IMAD.MOV.U32 R0, RZ, RZ, RZ ;  /* 0x000000ffff007224 */ /* 0x000fe400078e00ff */
[----:B------:R-:W-:Y:S02]  /*0520*/  IMAD.MOV.U32 R4, RZ, RZ, R20 ;  /* 0x000000ffff047224 */ /* 0x000fe400078e0014 */
[----:B------:R-:W-:Y:S02]  /*0530*/  IMAD.MOV.U32 R5, RZ, RZ, R21 ;  /* 0x000000ffff057224 */ /* 0x000fe400078e0015 */
[----:B------:R-:W-:Y:S02]  /*0540*/  IMAD.MOV.U32 R6, RZ, RZ, R22 ;  /* 0x000000ffff067224 */ /* 0x000fe400078e0016 */
[----:B------:R-:W-:-:S07]  /*0550*/  IMAD.MOV.U32 R7, RZ, RZ, R23 ;  /* 0x000000ffff077224 */ /* 0x000fce00078e0017 */
.L_x_5:
[----:B------:R-:W-:-:S08]  /*0560*/  DMUL R8, R4, R4 ;  /* 0x0000000404087228 */ /* 0x000fd00000000000 */
[C---:B------:R-:W-:Y:S02]  /*0570*/  DFMA R8, R6.reuse, R6, -R8 ;  /* 0x000000060608722b */ /* 0x040fe40000000808 */
[----:B------:R-:W-:-:S06]  /*0580*/  DADD R6, R6, R6 ;  /* 0x0000000006067229 */ /* 0x000fcc0000000006 */
[----:B------:R-:W-:Y:S02]  /*0590*/  DADD R8, R22, R8 ;  /* 0x0000000016087229 */ /* 0x000fe40000000008 */
[----:B------:R-:W-:-:S06]  /*05a0*/  DFMA R4, R6, R4, R20 ;  /* 0x000000040604722b */ /* 0x000fcc0000000014 */
[----:B------:R-:W-:-:S08]  /*05b0*/  DMUL R6, R8, R8 ;  /* 0x0000000808067228 */ /* 0x000fd00000000000 */
[----:B------:R-:W-:-:S08]  /*05c0*/  DFMA R6, R4, R4, R6 ;  /* 0x000000040406722b */ /* 0x000fd00000000006 */
[----:B------:R-:W-:-:S14]  /*05d0*/  DSETP.GT.AND P0, PT, R6, 4, PT ;  /* 0x401000000600742a */ /* 0x000fdc0003f04000 */
[----:B------:R-:W-:Y:S05]  /*05e0*/  @P0 BRA `(.L_x_4) ;  /* 0x0000000000180947 */ /* 0x000fea0003800000 */
[----:B------:R-:W-:Y:S02]  /*05f0*/  VIADD R0, R0, 0x1 ;  /* 0x0000000100007836 */ /* 0x000fe40000000000 */
[----:B------:R-:W-:Y:S02]  /*0600*/  IMAD.MOV.U32 R6, RZ, RZ, R8 ;  /* 0x000000ffff067224 */ /* 0x000fe400078e0008 */
[----:B------:R-:W-:Y:S01]  /*0610*/  IMAD.MOV.U32 R7, RZ, RZ, R9 ;  /* 0x000000ffff077224 */ /* 0x000fe200078e0009 */
[----:B------:R-:W-:-:S13]  /*0620*/  ISETP.NE.AND P0, PT, R0, UR12, PT ;  /* 0x0000000c00007c0c */ /* 0x000fda000bf05270 */
[----:B------:R-:W-:Y:S05]  /*0630*/  @P0 BRA `(.L_x_5) ;  /* 0xfffffffc00c80947 */ /* 0x000fea000383ffff */
[----:B0-----:R-:W-:-:S07]  /*0640*/  IMAD.MOV.U32 R0, RZ, RZ, R3 ;  /* 0x000000ffff007224 */ /* 0x001fce00078e0003 */
.L_x_4:
[----:B------:R-:W-:Y:S05]  /*0650*/  BSYNC.RECONVERGENT B1 ;  /* 0x0000000000017941 */ /* 0x000fea0003800200 */
.L_x_3:
[----:B------:R-:W1:Y:S02]  /*0660*/  LDCU.64 UR10, c[0x0][0x3c0] ;  /* 0x00007800ff0a77ac */ /* 0x000e640008000a00 */
[----:B-1----:R-:W-:-:S04]  /*0670*/  ISETP.GE.AND P0, PT, R0, UR11, PT ;  /* 0x0000000b00007c0c */ /* 0x002fc8000bf06270 */
[----:B------:R-:W-:-:S13]  /*0680*/  ISETP.GE.OR P0, PT, R0, UR10, !P0 ;  /* 0x0000000a00007c0c */ /* 0x000fda000c706670 */
[----:B------:R-:W-:Y:S05]  /*0690*/  @P0 BRA `(.L_x_2) ;  /* 0x0000000400500947 */ /* 0x000fea0003800000 */
[----:B------:R-:W1:Y:S01]  /*06a0*/  LDC.64 R18, c[0x0][0x388] ;  /* 0x0000e200ff127b82 */ /* 0x000e620000000a00 */
[----:B------:R-:W-:Y:S02]  /*06b0*/  IMAD.MOV.U32 R12, RZ, RZ, R22 ;  /* 0x000000ffff0c7224 */ /* 0x000fe400078e0016 */
[----:B------:R-:W-:Y:S02]  /*06c0*/  IMAD.MOV.U32 R13, RZ, RZ, R23 ;  /* 0x000000ffff0d7224 */ /* 0x000fe400078e0017 */
[----:B------:R-:W-:Y:S02]  /*06d0*/  IMAD.MOV.U32 R10, RZ, RZ, R20 ;  /* 0x000000ffff0a7224 */ /* 0x000fe400078e0014 */
[----:B------:R-:W-:Y:S01]  /*06e0*/  IMAD.MOV.U32 R11, RZ, RZ, R21 ;  /* 0x000000ffff0b7224 */ /* 0x000fe200078e0015 */
[----:B------:R-:W2:Y:S08]  /*06f0*/  LDC.64 R16, c[0x0][0x3a8] ;  /* 0x0000ea00ff107b82 */ /* 0x000eb00000000a00 */
[----:B------:R-:W3:Y:S02]  /*0700*/  LDC.64 R14, c[0x0][0x3b0] ;  /* 0x0000ec00ff0e7b82 */ /* 0x000ee40000000a00 */
.L_x_12:
[----:B------:R-:W-:Y:S01]  /*0710*/  DMUL R4, R10, R10 ;  /* 0x0000000a0a047228 */ /* 0x000fe20000000000 */
[----:B------:R-:W-:Y:S01]  /*0720*/  BSSY.RECONVERGENT B1, `(.L_x_6) ;  /* 0x0000047000017945 */ /* 0x000fe20003800200 */
[----:B------:R-:W-:-:S06]  /*0730*/  DADD R6, R12, R12 ;  /* 0x000000000c067229 */ /* 0x000fcc000000000c */
[----:B------:R-:W-:Y:S02]  /*0740*/  DFMA R4, R12, R12, -R4 ;  /* 0x0000000c0c04722b */ /* 0x000fe40000000804 */
[----:B------:R-:W-:-:S06]  /*0750*/  DFMA R10, R6, R10, R20 ;  /* 0x0000000a060a722b */ /* 0x000fcc0000000014 */
[----:B------:R-:W-:-:S08]  /*0760*/  DADD R12, R22, R4 ;  /* 0x00000000160c7229 */ /* 0x000fd00000000004 */
[----:B-1----:R-:W-:-:S06]  /*0770*/  DSETP.GEU.AND P0, PT, R12, R18, PT ;  /* 0x000000120c00722a */ /* 0x002fcc0003f0e000 */
[----:B------:R-:W-:-:S14]  /*0780*/  DSETP.LT.OR P0, PT, R10, UR4, !P0 ;  /* 0x000000040a007e2a */ /* 0x000fdc000c701400 */
[----:B------:R-:W-:Y:S05]  /*0790*/  @P0 BRA `(.L_x_7) ;  /* 0x0000000000fc0947 */ /* 0x000fea0003800000 */
[----:B------:R-:W2:Y:S01]  /*07a0*/  MUFU.RCP64H R5, UR8 ;  /* 0x0000000800057d08 */ /* 0x000ea20008001800 */
[----:B------:R-:W-:Y:S01]  /*07b0*/  IMAD.MOV.U32 R4, RZ, RZ, 0x1 ;  /* 0x00000001ff047424 */ /* 0x000fe200078e00ff */
[----:B------:R-:W-:Y:S01]  /*07c0*/  DADD R26, R12, -R18 ;  /* 0x000000000c1a7229 */ /* 0x000fe20000000812 */
[----:B------:R-:W-:Y:S09]  /*07d0*/  BSSY.RECONVERGENT B2, `(.L_x_8) ;  /* 0x0000016000027945 */ /* 0x000ff20003800200 */
[----:B------:R-:W-:Y:S01]  /*07e0*/  FSETP.GEU.AND P1, PT, |R27|, 6.5827683646048100446e-37, PT ;  /* 0x036000001b00780b */ /* 0x000fe20003f2e200 */
[----:B--2---:R-:W-:-:S08]  /*07f0*/  DFMA R6, R4, -R16, 1 ;  /* 0x3ff000000406742b */ /* 0x004fd00000000810 */
[----:B------:R-:W-:-:S08]  /*0800*/  DFMA R6, R6, R6, R6 ;  /* 0x000000060606722b */ /* 0x000fd00000000006 */
[----:B------:R-:W-:-:S08]  /*0810*/  DFMA R6, R4, R6, R4 ;  /* 0x000000060406722b */ /* 0x000fd00000000004 */
[----:B------:R-:W-:-:S08]  /*0820*/  DFMA R4, R6, -R16, 1 ;  /* 0x3ff000000604742b */ /* 0x000fd00000000810 */
[----:B------:R-:W-:-:S08]  /*0830*/  DFMA R4, R6, R4, R6 ;  /* 0x000000040604722b */ /* 0x000fd00000000006 */
[----:B------:R-:W-:-:S08]  /*0840*/  DMUL R6, R26, R4 ;  /* 0x000000041a067228 */ /* 0x000fd00000000000 */
[----:B------:R-:W-:-:S08]  /*0850*/  DFMA R8, R6, -R16, R26 ;  /* 0x800000100608722b */ /* 0x000fd0000000001a */
[----:B------:R-:W-:-:S10]  /*0860*/  DFMA R4, R4, R8, R6 ;  /* 0x000000080404722b */ /* 0x000fd40000000006 */
[----:B------:R-:W-:-:S05]  /*0870*/  FFMA R0, RZ, UR8, R5 ;  /* 0x00000008ff007c23 */ /* 0x000fca0008000005 */
[----:B------:R-:W-:-:S13]  /*0880*/  FSETP.GT.AND P0, PT, |R0|, 1.469367938527859385e-39, PT ;  /* 0x001000000000780b */ /* 0x000fda0003f04200 */
[----:B------:R-:W-:Y:S05]  /*0890*/  @P0 BRA P1, `(.L_x_9) ;  /* 0x0000000000240947 */ /* 0x000fea0000800000 */
[----:B------:R-:W1:Y:S01]  /*08a0*/  LDCU.64 UR10, c[0x0][0x3a8] ;  /* 0x00007500ff0a77ac */ /* 0x000e620008000a00 */
[----:B------:R-:W-:Y:S01]  /*08b0*/  IMAD.MOV.U32 R8, RZ, RZ, R26 ;  /* 0x000000ffff087224 */ /* 0x000fe200078e001a */
[----:B------:R-:W-:Y:S01]  /*08c0*/  MOV R0, 0x910 ;  /* 0x0000091000007802 */ /* 0x000fe20000000f00 */
[----:B------:R-:W-:Y:S02]  /*08d0*/  IMAD.MOV.U32 R9, RZ, RZ, R27 ;  /* 0x000000ffff097224 */ /* 0x000fe400078e001b */
[----:B-1----:R-:W-:Y:S02]  /*08e0*/  IMAD.U32 R4, RZ, RZ, UR10 ;  /* 0x0000000aff047e24 */ /* 0x002fe4000f8e00ff */
[----:B------:R-:W-:-:S07]  /*08f0*/  IMAD.U32 R5, RZ, RZ, UR11 ;  /* 0x0000000bff057e24 */ /* 0x000fce000f8e00ff */
[----:B0--3--:R-:W-:Y:S05]  /*0900*/  CALL.REL.NOINC `($__internal_0_$__cuda_sm20_div_rn_f64_full) ;  /* 0x0000001000b87944 */ /* 0x009fea0003c00000 */
[----:B------:R-:W-:Y:S02]  /*0910*/  IMAD.MOV.U32 R4, RZ, RZ, R6 ;  /* 0x000000ffff047224 */ /* 0x000fe400078e0006 */
[----:B------:R-:W-:-:S07]  /*0920*/  IMAD.MOV.U32 R5, RZ, RZ, R7 ;  /* 0x000000ffff057224 */ /* 0x000fce00078e0007 */
.L_x_9:
[----:B------:R-:W-:Y:S05]  /*0930*/  BSYNC.RECONVERGENT B2 ;  /* 0x0000000000027941 */ /* 0x000fea0003800200 */
.L_x_8:
[----:B------:R-:W3:Y:S01]  /*0940*/  MUFU.RCP64H R7, UR9 ;  /* 0x0000000900077d08 */ /* 0x000ee20008001800 */
[----:B------:R-:W-:Y:S01]  /*0950*/  IMAD.MOV.U32 R6, RZ, RZ, 0x1 ;  /* 0x00000001ff067424 */ /* 0x000fe200078e00ff */
[----:B------:R-:W-:Y:S06]  /*0960*/  BSSY.RECONVERGENT B2, `(.L_x_10) ;  /* 0x0000014000027945 */ /* 0x000fec0003800200 */
[----:B0-----:R0:W1:Y:S01]  /*0970*/  F2I.F64.TRUNC R3, R4 ;  /* 0x0000000400037311 */ /* 0x001062000030d100 */
[----:B---3--:R-:W-:-:S08]  /*0980*/  DFMA R8, R6, -R14, 1 ;  /* 0x3ff000000608742b */ /* 0x008fd0000000080e */
[----:B------:R-:W-:-:S08]  /*0990*/  DFMA R8, R8, R8, R8 ;  /* 0x000000080808722b */ /* 0x000fd00000000008 */
[----:B------:R-:W-:Y:S02]  /*09a0*/  DFMA R6, R6, R8, R6 ;  /* 0x000000080606722b */ /* 0x000fe40000000006 */
[----:B------:R-:W-:-:S06]  /*09b0*/  DADD R8, R10, -UR4 ;  /* 0x800000040a087e29 */ /* 0x000fcc0008000000 */
[----:B------:R-:W-:-:S04]  /*09c0*/  DFMA R26, R6, -R14, 1 ;  /* 0x3ff00000061a742b */ /* 0x000fc8000000080e */
[----:B------:R-:W-:-:S04]  /*09d0*/  FSETP.GEU.AND P1, PT, |R9|, 6.5827683646048100446e-37, PT ;  /* 0x036000000900780b */ /* 0x000fc80003f2e200 */
[----:B------:R-:W-:-:S08]  /*09e0*/  DFMA R6, R6, R26, R6 ;  /* 0x0000001a0606722b */ /* 0x000fd00000000006 */
[----:B------:R-:W-:-:S08]  /*09f0*/  DMUL R26, R8, R6 ;  /* 0x00000006081a7228 */ /* 0x000fd00000000000 */
[----:B------:R-:W-:-:S08]  /*0a00*/  DFMA R28, R26, -R14, R8 ;  /* 0x8000000e1a1c722b */ /* 0x000fd00000000008 */
[----:B------:R-:W-:-:S10]  /*0a10*/  DFMA R6, R6, R28, R26 ;  /* 0x0000001c0606722b */ /* 0x000fd4000000001a */
[----:B------:R-:W-:-:S05]  /*0a20*/  FFMA R0, RZ, UR9, R7 ;  /* 0x00000009ff007c23 */ /* 0x000fca0008000007 */
[----:B------:R-:W-:-:S13]  /*0a30*/  FSETP.GT.AND P0, PT, |R0|, 1.469367938527859385e-39, PT ;  /* 0x001000000000780b */ /* 0x000fda0003f04200 */
[----:B01----:R-:W-:Y:S05]  /*0a40*/  @P0 BRA P1, `(.L_x_11) ;  /* 0x0000000000140947 */ /* 0x003fea0000800000 */
[----:B------:R-:W0:Y:S01]  /*0a50*/  LDCU.64 UR10, c[0x0][0x3b0] ;  /* 0x00007600ff0a77ac */ /* 0x000e220008000a00 */
[----:B------:R-:W-:Y:S01]  /*0a60*/  MOV R0, 0xaa0 ;  /* 0x00000aa000007802 */ /* 0x000fe20000000f00 */
[----:B0-----:R-:W-:Y:S02]  /*0a70*/  IMAD.U32 R4, RZ, RZ, UR10 ;  /* 0x0000000aff047e24 */ /* 0x001fe4000f8e00ff */
[----:B------:R-:W-:-:S07]  /*0a80*/  IMAD.U32 R5, RZ, RZ, UR11 ;  /* 0x0000000bff057e24 */ /* 0x000fce000f8e00ff */
[----:B------:R-:W-:Y:S05]  /*0a90*/  CALL.REL.NOINC `($__internal_0_$__cuda_sm20_div_rn_f64_full) ;  /* 0x0000001000547944 */ /* 0x000fea0003c00000 */
.L_x_11:
[----:B------:R-:W-:Y:S05]  /*0aa0*/  BSYNC.RECONVERGENT B2 ;  /* 0x0000000000027941 */ /* 0x000fea0003800200 */
.L_x_10:
[----:B------:R-:W0:Y:S01]  /*0ab0*/  LDC.64 R8, c[0x0][0x380] ;  /* 0x0000e000ff087b82 */ /* 0x000e220000000a00 */
[----:B------:R-:W0:Y:S02]  /*0ac0*/  F2I.F64.TRUNC R6, R6 ;  /* 0x0000000600067311 */ /* 0x000e24000030d100 */
[C---:B0-----:R-:W-:Y:S02]  /*0ad0*/  ISETP.GE.AND P0, PT, R6.reuse, R9, PT ;  /* 0x000000090600720c */ /* 0x041fe40003f06270 */
[C---:B------:R-:W-:Y:S02]  /*0ae0*/  ISETP.GE.AND P1, PT, R3.reuse, R8, PT ;  /* 0x000000080300720c */ /* 0x040fe40003f26270 */
[----:B------:R-:W-:Y:S02]  /*0af0*/  ISETP.GT.AND P0, PT, R6, -0x1, !P0 ;  /* 0xffffffff0600780c */ /* 0x000fe40004704270 */
[----:B------:R-:W-:-:S04]  /*0b00*/  ISETP.GT.AND P1, PT, R3, -0x1, !P1 ;  /* 0xffffffff0300780c */ /* 0x000fc80004f24270 */
[----:B------:R-:W-:-:S13]  /*0b10*/  PLOP3.LUT P0, PT, P0, P1, PT, 0x80, 0x8 ;  /* 0x000000000008781c */ /* 0x000fda0000703070 */
[----:B------:R-:W-:Y:S05]  /*0b20*/  @!P0 BRA `(.L_x_7) ;  /* 0x0000000000188947 */ /* 0x000fea0003800000 */
[----:B------:R-:W0:Y:S01]  /*0b30*/  LDC.64 R4, c[0x0][0x3b8] ;  /* 0x0000ee00ff047b82 */ /* 0x000e220000000a00 */
[----:B------:R-:W-:-:S04]  /*0b40*/  IMAD R3, R6, R8, R3 ;  /* 0x0000000806037224 */ /* 0x000fc800078e0203 */
[----:B0-----:R-:W-:-:S05]  /*0b50*/  IMAD.WIDE R4, R3, 0x4, R4 ;  /* 0x0000000403047825 */ /* 0x001fca00078e0204 */
[----:B------:R-:W2:Y:S02]  /*0b60*/  LDG.E R0, desc[UR6][R4.64] ;  /* 0x0000000604007981 */ /* 0x000ea4000c1e1900 */
[----:B--2---:R-:W-:-:S05]  /*0b70*/  VIADD R3, R0, 0x1 ;  /* 0x0000000100037836 */ /* 0x004fca0000000000 */
[----:B------:R1:W-:Y:S02]  /*0b80*/  STG.E desc[UR6][R4.64], R3 ;  /* 0x0000000304007986 */ /* 0x0003e4000c101906 */
.L_x_7:
[----:B------:R-:W-:Y:S05]  /*0b90*/  BSYNC.RECONVERGENT B1 ;  /* 0x0000000000017941 */ /* 0x000fea0003800200 */
.L_x_6:
[----:B-1----:R-:W-:-:S08]  /*0ba0*/  DMUL R4, R12, R12 ;  /* 0x0000000c0c047228 */ /* 0x002fd00000000000 */
[----:B------:R-:W-:-:S08]  /*0bb0*/  DFMA R4, R10, R10, R4 ;  /* 0x0000000a0a04722b */ /* 0x000fd00000000004 */
[----:B------:R-:W-:-:S14]  /*0bc0*/  DSETP.GT.AND P0, PT, R4, 4, PT ;  /* 0x401000000400742a */ /* 0x000fdc0003f04000 */
[----:B------:R-:W-:Y:S05]  /*0bd0*/  @!P0 BRA `(.L_x_12) ;  /* 0xfffffff800cc8947 */ /* 0x000fea000383ffff */
.L_x_2:
[----:B------:R-:W-:Y:S05]  /*0be0*/  BSYNC.RECONVERGENT B0 ;  /* 0x0000000000007941 */ /* 0x000fea0003800200 */
.L_x_1:
[----:B------:R-:W-:-:S05]  /*0bf0*/  VIADD R2, R2, 0x1 ;  /* 0x0000000102027836 */ /* 0x000fca0000000000 */
[----:B------:R-:W-:-:S13]  /*0c00*/  ISETP.NE.AND P0, PT, R2, 0x32, PT ;  /* 0x000000320200780c */ /* 0x000fda0003f05270 */
[----:B------:R-:W-:Y:S05]  /*0c10*/  @!P0 EXIT ;  /* 0x000000000000894d */ /* 0x000fea0003800000 */
[----:B------:R-:W-:Y:S05]  /*0c20*/  BRA `(.L_x_13) ;  /* 0xfffffff400247947 */ /* 0x000fea000383ffff */
.L_x_0:
[----:B------:R0:W5:Y:S04]  /*0c30*/  LDG.E.64 R2, desc[UR6][R24.64] ;  /* 0x0000000618027981 */ /* 0x000168000c1e1b00 */
[----:B------:R0:W5:Y:S04]  /*0c40*/  LDG.E.64 R4, desc[UR6][R24.64+0x8] ;  /* 0x0000080618047981 */ /* 0x000168000c1e1b00 */
[----:B------:R0:W5:Y:S01]  /*0c50*/  LDG.E.64 R6, desc[UR6][R24.64+0x10] ;  /* 0x0000100618067981 */ /* 0x000162000c1e1b00 */
[----:B------:R-:W-:-:S05]  /*0c60*/  UMOV UR4, URZ ;  /* 0x000000ff00047c82 */ /* 0x000fca0008000000 */
.L_x_14:
[----:B-----5:R-:W-:Y:S01]  /*0c70*/  SHF.R.U32.HI R0, RZ, 0x2, R3 ;  /* 0x00000002ff007819 */ /* 0x020fe20000011603 */
[----:B------:R-:W-:Y:S01]  /*0c80*/  UIADD3 UR4, UPT, UPT, UR4, 0xa, URZ ;  /* 0x0000000a04047890 */ /* 0x000fe2000fffe0ff */
[----:B------:R-:W-:Y:S01]  /*0c90*/  SHF.R.U32.HI R9, RZ, 0x2, R4 ;  /* 0x00000002ff097819 */ /* 0x000fe20000011604 */
[----:B------:R-:W-:Y:S01]  /*0ca0*/  VIADD R2, R2, 0xdd36c8 ;  /* 0x00dd36c802027836 */ /* 0x000fe20000000000 */
[----:B------:R-:W-:Y:S01]  /*0cb0*/  LOP3.LUT R0, R0, R3, RZ, 0x3c, !PT ;  /* 0x0000000300007212 */ /* 0x000fe200078e3cff */
[----:B------:R-:W-:Y:S01]  /*0cc0*/  IMAD.SHL.U32 R3, R7, 0x10, RZ ;  /* 0x0000001007037824 */ /* 0x000fe200078e00ff */
[----:B------:R-:W-:Y:S01]  /*0cd0*/  LOP3.LUT R9, R9, R4, RZ, 0x3c, !PT ;  /* 0x0000000409097212 */ /* 0x000fe200078e3cff */
[----:B------:R-:W-:Y:S01]  /*0ce0*/  UISETP.NE.AND UP0, UPT, UR4, 0x32, UPT ;  /* 0x000000320400788c */ /* 0x000fe2000bf05270 */
[----:B------:R-:W-:Y:S01]  /*0cf0*/  SHF.R.U32.HI R4, RZ, 0x2, R5 ;  /* 0x00000002ff047819 */ /* 0x000fe20000011605 */
[----:B------:R-:W-:-:S03]  /*0d00*/  IMAD.SHL.U32 R8, R0, 0x2, RZ ;  /* 0x0000000200087824 */ /* 0x000fc600078e00ff */
[----:B------:R-:W-:Y:S02]  /*0d10*/  LOP3.LUT R4, R4, R5, RZ, 0x3c, !PT ;  /* 0x0000000504047212 */ /* 0x000fe400078e3cff */
[----:B------:R-:W-:Y:S01]  /*0d20*/  LOP3.LUT R8, R0, R8, R3, 0x96, !PT ;  /* 0x0000000800087212 */ /* 0x000fe200078e9603 */
[----:B------:R-:W-:-:S03]  /*0d30*/  IMAD.SHL.U32 R3, R9, 0x2, RZ ;  /* 0x0000000209037824 */ /* 0x000fc600078e00ff */
[----:B------:R-:W-:-:S05]  /*0d40*/  LOP3.LUT R8, R8, R7, RZ, 0x3c, !PT ;  /* 0x0000000708087212 */ /* 0x000fca00078e3cff */
[----:B------:R-:W-:-:S05]  /*0d50*/  IMAD.SHL.U32 R0, R8, 0x10, RZ ;  /* 0x0000001008007824 */ /* 0x000fca00078e00ff */
[----:B------:R-:W-:Y:S01]  /*0d60*/  LOP3.LUT R3, R9, R3, R0, 0x96, !PT ;  /* 0x0000000309037212 */ /* 0x000fe200078e9600 */
[----:B------:R-:W-:Y:S01]  /*0d70*/  IMAD.SHL.U32 R0, R4, 0x2, RZ ;  /* 0x0000000204007824 */ /* 0x000fe200078e00ff */
[----:B------:R-:W-:Y:S02]  /*0d80*/  SHF.R.U32.HI R9, RZ, 0x2, R6 ;  /* 0x00000002ff097819 */ /* 0x000fe40000011606 */
[----:B------:R-:W-:Y:S02]  /*0d90*/  LOP3.LUT R3, R3, R8, RZ, 0x3c, !PT ;  /* 0x0000000803037212 */ /* 0x000fe400078e3cff */
[----:B------:R-:W-:Y:S02]  /*0da0*/  LOP3.LUT R9, R9, R6, RZ, 0x3c, !PT ;  /* 0x0000000609097212 */ /* 0x000fe400078e3cff */
        /* <DEDUP_REMOVED lines=23> */
[----:B------:R-:W-:-:S03]  /*0f20*/  LOP3.LUT R9, R9, R0, RZ, 0x3c, !PT ;  /* 0x0000000009097212 */ /* 0x000fc600078e3cff */
        /* <DEDUP_REMOVED lines=157> */
[----:B------:R-:W-:Y:S02]  /*1900*/  LOP3.LUT R0, R8, R0, R5, 0x96, !PT ;  /* 0x0000000008007212 */ /* 0x000fe400078e9605 */
[----:B------:R-:W-:Y:S02]  /*1910*/  SHF.R.U32.HI R8, RZ, 0x2, R7 ;  /* 0x00000002ff087819 */ /* 0x000fe40000011607 */
[----:B------:R-:W-:Y:S01]  /*1920*/  LOP3.LUT R9, R0, R3, RZ, 0x3c, !PT ;  /* 0x0000000300097212 */ /* 0x000fe200078e3cff */
[----:B------:R-:W-:Y:S01]  /*1930*/  IMAD.SHL.U32 R0, R4, 0x2, RZ ;  /* 0x0000000204007824 */ /* 0x000fe200078e00ff */
[----:B------:R-:W-:-:S03]  /*1940*/  LOP3.LUT R7, R8, R7, RZ, 0x3c, !PT ;  /* 0x0000000708077212 */ /* 0x000fc600078e3cff */
[----:B------:R-:W-:-:S05]  /*1950*/  IMAD.SHL.U32 R5, R9, 0x10, RZ ;  /* 0x0000001009057824 */ /* 0x000fca00078e00ff */
[----:B------:R-:W-:Y:S01]  /*1960*/  LOP3.LUT R0, R4, R0, R5, 0x96, !PT ;  /* 0x0000000004007212 */ /* 0x000fe200078e9605 */
[----:B------:R-:W-:Y:S01]  /*1970*/  IMAD.SHL.U32 R4, R7, 0x2, RZ ;  /* 0x0000000207047824 */ /* 0x000fe200078e00ff */
[----:B------:R-:W-:Y:S02]  /*1980*/  SHF.R.U32.HI R5, RZ, 0x2, R6 ;  /* 0x00000002ff057819 */ /* 0x000fe40000011606 */
[----:B------:R-:W-:Y:S02]  /*1990*/  LOP3.LUT R8, R0, R9, RZ, 0x3c, !PT ;  /* 0x0000000900087212 */ /* 0x000fe400078e3cff */
[----:B------:R-:W-:-:S03]  /*19a0*/  LOP3.LUT R5, R5, R6, RZ, 0x3c, !PT ;  /* 0x0000000605057212 */ /* 0x000fc600078e3cff */
[----:B------:R-:W-:Y:S02]  /*19b0*/  IMAD.SHL.U32 R0, R8, 0x10, RZ ;  /* 0x0000001008007824 */ /* 0x000fe400078e00ff */
[----:B------:R-:W-:-:S03]  /*19c0*/  IMAD.SHL.U32 R6, R5, 0x2, RZ ;  /* 0x0000000205067824 */ /* 0x000fc600078e00ff */
[----:B------:R-:W-:Y:S02]  /*19d0*/  LOP3.LUT R7, R7, R4, R0, 0x96, !PT ;  /* 0x0000000407077212 */ /* 0x000fe400078e9600 */
[----:B------:R-:W-:Y:S02]  /*19e0*/  SHF.R.U32.HI R0, RZ, 0x2, R3 ;  /* 0x00000002ff007819 */ /* 0x000fe40000011603 */
[----:B------:R-:W-:Y:S02]  /*19f0*/  LOP3.LUT R11, R7, R8, RZ, 0x3c, !PT ;  /* 0x00000008070b7212 */ /* 0x000fe400078e3cff */
[----:B------:R-:W-:Y:S02]  /*1a00*/  LOP3.LUT R0, R0, R3, RZ, 0x3c, !PT ;  /* 0x0000000300007212 */ /* 0x000fe400078e3cff */
[----:B------:R-:W-:Y:S01]  /*1a10*/  SHF.R.U32.HI R7, RZ, 0x2, R8 ;  /* 0x00000002ff077819 */ /* 0x000fe20000011608 */
[----:B------:R-:W-:-:S03]  /*1a20*/  IMAD.SHL.U32 R4, R11, 0x10, RZ ;  /* 0x000000100b047824 */ /* 0x000fc600078e00ff */
[----:B------:R-:W-:Y:S02]  /*1a30*/  LOP3.LUT R7, R7, R8, RZ, 0x3c, !PT ;  /* 0x0000000807077212 */ /* 0x000fe400078e3cff */
[----:B------:R-:W-:Y:S02]  /*1a40*/  LOP3.LUT R4, R5, R6, R4, 0x96, !PT ;  /* 0x0000000605047212 */ /* 0x000fe400078e9604 */
[----:B------:R-:W-:Y:S02]  /*1a50*/  SHF.R.U32.HI R6, RZ, 0x2, R9 ;  /* 0x00000002ff067819 */ /* 0x000fe40000011609 */
[----:B------:R-:W-:Y:S01]  /*1a60*/  LOP3.LUT R3, R4, R11, RZ, 0x3c, !PT ;  /* 0x0000000b04037212 */ /* 0x000fe200078e3cff */
[----:B------:R-:W-:Y:S01]  /*1a70*/  IMAD.SHL.U32 R4, R0, 0x2, RZ ;  /* 0x0000000200047824 */ /* 0x000fe200078e00ff */
        /* <DEDUP_REMOVED lines=9> */
[----:B------:R-:W-:-:S03]  /*1b10*/  IMAD.SHL.U32 R6, R7, 0x2, RZ ;  /* 0x0000000207067824 */ /* 0x000fc600078e00ff */
[----:B------:R-:W-:-:S05]  /*1b20*/  LOP3.LUT R5, R5, R4, RZ, 0x3c, !PT ;  /* 0x0000000405057212 */ /* 0x000fca00078e3cff */
[----:B------:R-:W-:-:S05]  /*1b30*/  IMAD.SHL.U32 R0, R5, 0x10, RZ ;  /* 0x0000001005007824 */ /* 0x000fca00078e00ff */
[----:B------:R-:W-:-:S04]  /*1b40*/  LOP3.LUT R0, R7, R6, R0, 0x96, !PT ;  /* 0x0000000607007212 */ /* 0x000fc800078e9600 */
[----:B------:R-:W-:Y:S01]  /*1b50*/  LOP3.LUT R6, R0, R5, RZ, 0x3c, !PT ;  /* 0x0000000500067212 */ /* 0x000fe200078e3cff */
[----:B------:R-:W-:-:S04]  /*1b60*/  IMAD.SHL.U32 R0, R8, 0x2, RZ ;  /* 0x0000000208007824 */ /* 0x000fc800078e00ff */
[----:B------:R-:W-:-:S05]  /*1b70*/  IMAD.SHL.U32 R7, R6, 0x10, RZ ;  /* 0x0000001006077824 */ /* 0x000fca00078e00ff */
[----:B------:R-:W-:-:S04]  /*1b80*/  LOP3.LUT R7, R8, R0, R7, 0x96, !PT ;  /* 0x0000000008077212 */ /* 0x000fc800078e9607 */
[----:B------:R-:W-:Y:S01]  /*1b90*/  LOP3.LUT R7, R7, R6, RZ, 0x3c, !PT ;  /* 0x0000000607077212 */ /* 0x000fe200078e3cff */
[----:B------:R-:W-:Y:S06]  /*1ba0*/  BRA.U UP0, `(.L_x_14) ;  /* 0xfffffff100307547 */ /* 0x000fec000b83ffff */
[----:B------:R-:W-:Y:S04]  /*1bb0*/  STG.E.64 desc[UR6][R24.64+0x8], R4 ;  /* 0x0000080418007986 */ /* 0x000fe8000c101b06 */
[----:B------:R-:W-:Y:S04]  /*1bc0*/  STG.E.64 desc[UR6][R24.64+0x10], R6 ;  /* 0x0000100618007986 */ /* 0x000fe8000c101b06 */
[----:B------:R-:W-:Y:S01]  /*1bd0*/  STG.E.64 desc[UR6][R24.64], R2 ;  /* 0x0000000218007986 */ /* 0x000fe2000c101b06 */
[----:B------:R-:W-:Y:S05]  /*1be0*/  EXIT ;  /* 0x000000000000794d */ /* 0x000fea0003800000 */
        .weak           $__internal_0_$__cuda_sm20_div_rn_f64_full
        .type           $__internal_0_$__cuda_sm20_div_rn_f64_full,@function
        .size           $__internal_0_$__cuda_sm20_div_rn_f64_full,(.L_x_30 - $__internal_0_$__cuda_sm20_div_rn_f64_full)
$__internal_0_$__cuda_sm20_div_rn_f64_full:
[----:B------:R-:W-:Y:S01]  /*1bf0*/  FSETP.GEU.AND P2, PT, |R9|, 1.469367938527859385e-39, PT ;  /* 0x001000000900780b */ /* 0x000fe20003f4e200 */
[----:B------:R-:W-:Y:S01]  /*1c00*/  IMAD.MOV.U32 R35, RZ, RZ, 0x1ca00000 ;  /* 0x1ca00000ff237424 */ /* 0x000fe200078e00ff */
[C---:B------:R-:W-:Y:S01]  /*1c10*/  FSETP.GEU.AND P0, PT, |R5|.reuse, 1.469367938527859385e-39, PT ;  /* 0x001000000500780b */ /* 0x040fe20003f0e200 */
[----:B------:R-:W-:Y:S01]  /*1c20*/  IMAD.MOV.U32 R26, RZ, RZ, R8 ;  /* 0x000000ffff1a7224 */ /* 0x000fe200078e0008 */
[----:B------:R-:W-:Y:S01]  /*1c30*/  LOP3.LUT R6, R5, 0x800fffff, RZ, 0xc0, !PT ;  /* 0x800fffff05067812 */ /* 0x000fe200078ec0ff */
[----:B------:R-:W-:Y:S01]  /*1c40*/  IMAD.MOV.U32 R28, RZ, RZ, 0x1 ;  /* 0x00000001ff1c7424 */ /* 0x000fe200078e00ff */
[----:B------:R-:W-:Y:S01]  /*1c50*/  LOP3.LUT R34, R9, 0x7ff00000, RZ, 0xc0, !PT ;  /* 0x7ff0000009227812 */ /* 0x000fe200078ec0ff */
[----:B------:R-:W-:Y:S01]  /*1c60*/  BSSY.RECONVERGENT B3, `(.L_x_15) ;  /* 0x0000050000037945 */ /* 0x000fe20003800200 */
[----:B------:R-:W-:Y:S01]  /*1c70*/  LOP3.LUT R7, R6, 0x3ff00000, RZ, 0xfc, !PT ;  /* 0x3ff0000006077812 */ /* 0x000fe200078efcff */
[----:B------:R-:W-:Y:S01]  /*1c80*/  IMAD.MOV.U32 R6, RZ, RZ, R4 ;  /* 0x000000ffff067224 */ /* 0x000fe200078e0004 */
[----:B------:R-:W-:-:S03]  /*1c90*/  LOP3.LUT R37, R5, 0x7ff00000, RZ, 0xc0, !PT ;  /* 0x7ff0000005257812 */ /* 0x000fc600078ec0ff */
[----:B------:R-:W-:Y:S01]  /*1ca0*/  @!P2 LOP3.LUT R27, R5, 0x7ff00000, RZ, 0xc0, !PT ;  /* 0x7ff00000051ba812 */ /* 0x000fe200078ec0ff */
[----:B------:R-:W-:Y:S01]  /*1cb0*/  @!P2 IMAD.MOV.U32 R30, RZ, RZ, RZ ;  /* 0x000000ffff1ea224 */ /* 0x000fe200078e00ff */
[----:B------:R-:W-:Y:S01]  /*1cc0*/  @!P0 DMUL R6, R4, 8.98846567431157953865e+307 ;  /* 0x7fe0000004068828 */ /* 0x000fe20000000000 */
[C---:B------:R-:W-:Y:S02]  /*1cd0*/  ISETP.GE.U32.AND P1, PT, R34.reuse, R37, PT ;  /* 0x000000252200720c */ /* 0x040fe40003f26070 */
[----:B------:R-:W-:Y:S02]  /*1ce0*/  @!P2 ISETP.GE.U32.AND P3, PT, R34, R27, PT ;  /* 0x0000001b2200a20c */ /* 0x000fe40003f66070 */
[C---:B------:R-:W-:Y:S01]  /*1cf0*/  SEL R27, R35.reuse, 0x63400000, !P1 ;  /* 0x63400000231b7807 */ /* 0x040fe20004800000 */
[----:B------:R-:W0:Y:S01]  /*1d00*/  MUFU.RCP64H R29, R7 ;  /* 0x00000007001d7308 */ /* 0x000e220000001800 */
[----:B------:R-:W-:Y:S02]  /*1d10*/  @!P2 SEL R31, R35, 0x63400000, !P3 ;  /* 0x63400000231fa807 */ /* 0x000fe40005800000 */
[----:B------:R-:W-:-:S02]  /*1d20*/  LOP3.LUT R27, R27, 0x800fffff, R9, 0xf8, !PT ;  /* 0x800fffff1b1b7812 */ /* 0x000fc400078ef809 */
[----:B------:R-:W-:Y:S02]  /*1d30*/  @!P2 LOP3.LUT R31, R31, 0x80000000, R9, 0xf8, !PT ;  /* 0x800000001f1fa812 */ /* 0x000fe400078ef809 */
[----:B------:R-:W-:Y:S02]  /*1d40*/  @!P0 LOP3.LUT R37, R7, 0x7ff00000, RZ, 0xc0, !PT ;  /* 0x7ff0000007258812 */ /* 0x000fe400078ec0ff */
[----:B------:R-:W-:-:S06]  /*1d50*/  @!P2 LOP3.LUT R31, R31, 0x100000, RZ, 0xfc, !PT ;  /* 0x001000001f1fa812 */ /* 0x000fcc00078efcff */
[----:B------:R-:W-:Y:S02]  /*1d60*/  @!P2 DFMA R26, R26, 2, -R30 ;  /* 0x400000001a1aa82b */ /* 0x000fe4000000081e */
[----:B0-----:R-:W-:-:S08]  /*1d70*/  DFMA R30, R28, -R6, 1 ;  /* 0x3ff000001c1e742b */ /* 0x001fd00000000806 */
[----:B------:R-:W-:-:S08]  /*1d80*/  DFMA R30, R30, R30, R30 ;  /* 0x0000001e1e1e722b */ /* 0x000fd0000000001e */
[----:B------:R-:W-:-:S08]  /*1d90*/  DFMA R30, R28, R30, R28 ;  /* 0x0000001e1c1e722b */ /* 0x000fd0000000001c */
[----:B------:R-:W-:-:S08]  /*1da0*/  DFMA R28, R30, -R6, 1 ;  /* 0x3ff000001e1c742b */ /* 0x000fd00000000806 */
[----:B------:R-:W-:-:S08]  /*1db0*/  DFMA R28, R30, R28, R30 ;  /* 0x0000001c1e1c722b */ /* 0x000fd0000000001e */
[----:B------:R-:W-:-:S08]  /*1dc0*/  DMUL R30, R28, R26 ;  /* 0x0000001a1c1e7228 */ /* 0x000fd00000000000 */
[----:B------:R-:W-:-:S08]  /*1dd0*/  DFMA R32, R30, -R6, R26 ;  /* 0x800000061e20722b */ /* 0x000fd0000000001a */
[----:B------:R-:W-:Y:S01]  /*1de0*/  DFMA R32, R28, R32, R30 ;  /* 0x000000201c20722b */ /* 0x000fe2000000001e */
[----:B------:R-:W-:Y:S01]  /*1df0*/  IMAD.MOV.U32 R30, RZ, RZ, R34 ;  /* 0x000000ffff1e7224 */ /* 0x000fe200078e0022 */
[----:B------:R-:W-:-:S05]  /*1e00*/  @!P2 LOP3.LUT R30, R27, 0x7ff00000, RZ, 0xc0, !PT ;  /* 0x7ff000001b1ea812 */ /* 0x000fca00078ec0ff */
[----:B------:R-:W-:-:S05]  /*1e10*/  VIADD R28, R30, 0xffffffff ;  /* 0xffffffff1e1c7836 */ /* 0x000fca0000000000 */
[----:B------:R-:W-:Y:S01]  /*1e20*/  ISETP.GT.U32.AND P0, PT, R28, 0x7feffffe, PT ;  /* 0x7feffffe1c00780c */ /* 0x000fe20003f04070 */
[----:B------:R-:W-:-:S05]  /*1e30*/  VIADD R28, R37, 0xffffffff ;  /* 0xffffffff251c7836 */ /* 0x000fca0000000000 */
[----:B------:R-:W-:-:S13]  /*1e40*/  ISETP.GT.U32.OR P0, PT, R28, 0x7feffffe, P0 ;  /* 0x7feffffe1c00780c */ /* 0x000fda0000704470 */
[----:B------:R-:W-:Y:S05]  /*1e50*/  @P0 BRA `(.L_x_16) ;  /* 0x00000000006c0947 */ /* 0x000fea0003800000 */
[----:B------:R-:W-:-:S04]  /*1e60*/  LOP3.LUT R9, R5, 0x7ff00000, RZ, 0xc0, !PT ;  /* 0x7ff0000005097812 */ /* 0x000fc800078ec0ff */
[CC--:B------:R-:W-:Y:S02]  /*1e70*/  VIADDMNMX R8, R34.reuse, -R9.reuse, 0xb9600000, !PT ;  /* 0xb960000022087446 */ /* 0x0c0fe40007800909 */
[----:B------:R-:W-:Y:S02]  /*1e80*/  ISETP.GE.U32.AND P0, PT, R34, R9, PT ;  /* 0x000000092200720c */ /* 0x000fe40003f06070 */
[----:B------:R-:W-:Y:S02]  /*1e90*/  VIMNMX R8, PT, PT, R8, 0x46a00000, PT ;  /* 0x46a0000008087848 */ /* 0x000fe40003fe0100 */
[----:B------:R-:W-:-:S05]  /*1ea0*/  SEL R35, R35, 0x63400000, !P0 ;  /* 0x6340000023237807 */ /* 0x000fca0004000000 */
[----:B------:R-:W-:Y:S02]  /*1eb0*/  IMAD.IADD R30, R8, 0x1, -R35 ;  /* 0x00000001081e7824 */ /* 0x000fe400078e0a23 */
[----:B------:R-:W-:Y:S02]  /*1ec0*/  IMAD.MOV.U32 R8, RZ, RZ, RZ ;  /* 0x000000ffff087224 */ /* 0x000fe400078e00ff */
[----:B------:R-:W-:-:S06]  /*1ed0*/  VIADD R9, R30, 0x7fe00000 ;  /* 0x7fe000001e097836 */ /* 0x000fcc0000000000 */
[----:B------:R-:W-:-:S10]  /*1ee0*/  DMUL R28, R32, R8 ;  /* 0x00000008201c7228 */ /* 0x000fd40000000000 */
[----:B------:R-:W-:-:S13]  /*1ef0*/  FSETP.GTU.AND P0, PT, |R29|, 1.469367938527859385e-39, PT ;  /* 0x001000001d00780b */ /* 0x000fda0003f0c200 */
[----:B------:R-:W-:Y:S05]  /*1f00*/  @P0 BRA `(.L_x_17) ;  /* 0x0000000000940947 */ /* 0x000fea0003800000 */
[----:B------:R-:W-:Y:S01]  /*1f10*/  DFMA R6, R32, -R6, R26 ;  /* 0x800000062006722b */ /* 0x000fe2000000001a */
[----:B------:R-:W-:-:S09]  /*1f20*/  IMAD.MOV.U32 R8, RZ, RZ, RZ ;  /* 0x000000ffff087224 */ /* 0x000fd200078e00ff */
[C---:B------:R-:W-:Y:S02]  /*1f30*/  FSETP.NEU.AND P0, PT, R7.reuse, RZ, PT ;  /* 0x000000ff0700720b */ /* 0x040fe40003f0d000 */
[----:B------:R-:W-:-:S04]  /*1f40*/  LOP3.LUT R5, R7, 0x80000000, R5, 0x48, !PT ;  /* 0x8000000007057812 */ /* 0x000fc800078e4805 */
[----:B------:R-:W-:-:S07]  /*1f50*/  LOP3.LUT R9, R5, R9, RZ, 0xfc, !PT ;  /* 0x0000000905097212 */ /* 0x000fce00078efcff */
[----:B------:R-:W-:Y:S05]  /*1f60*/  @!P0 BRA `(.L_x_17) ;  /* 0x00000000007c8947 */ /* 0x000fea0003800000 */
[----:B------:R-:W-:Y:S01]  /*1f70*/  IMAD.MOV R7, RZ, RZ, -R30 ;  /* 0x000000ffff077224 */ /* 0x000fe200078e0a1e */
[----:B------:R-:W-:Y:S01]  /*1f80*/  DMUL.RP R8, R32, R8 ;  /* 0x0000000820087228 */ /* 0x000fe20000008000 */
[----:B------:R-:W-:-:S06]  /*1f90*/  IMAD.MOV.U32 R6, RZ, RZ, RZ ;  /* 0x000000ffff067224 */ /* 0x000fcc00078e00ff */
[----:B------:R-:W-:-:S03]  /*1fa0*/  DFMA R6, R28, -R6, R32 ;  /* 0x800000061c06722b */ /* 0x000fc60000000020 */
[----:B------:R-:W-:-:S03]  /*1fb0*/  LOP3.LUT R5, R9, R5, RZ, 0x3c, !PT ;  /* 0x0000000509057212 */ /* 0x000fc600078e3cff */
[----:B------:R-:W-:-:S04]  /*1fc0*/  IADD3 R6, PT, PT, -R30, -0x43300000, RZ ;  /* 0xbcd000001e067810 */ /* 0x000fc80007ffe1ff */
[----:B------:R-:W-:-:S04]  /*1fd0*/  FSETP.NEU.AND P0, PT, |R7|, R6, PT ;  /* 0x000000060700720b */ /* 0x000fc80003f0d200 */
[----:B------:R-:W-:Y:S02]  /*1fe0*/  FSEL R28, R8, R28, !P0 ;  /* 0x0000001c081c7208 */ /* 0x000fe40004000000 */
[----:B------:R-:W-:Y:S01]  /*1ff0*/  FSEL R29, R5, R29, !P0 ;  /* 0x0000001d051d7208 */ /* 0x000fe20004000000 */
[----:B------:R-:W-:Y:S06]  /*2000*/  BRA `(.L_x_17) ;  /* 0x0000000000547947 */ /* 0x000fec0003800000 */
.L_x_16:
[----:B------:R-:W-:-:S14]  /*2010*/  DSETP.NAN.AND P0, PT, R8, R8, PT ;  /* 0x000000080800722a */ /* 0x000fdc0003f08000 */
[----:B------:R-:W-:Y:S05]  /*2020*/  @P0 BRA `(.L_x_18) ;  /* 0x0000000000440947 */ /* 0x000fea0003800000 */
[----:B------:R-:W-:-:S14]  /*2030*/  DSETP.NAN.AND P0, PT, R4, R4, PT ;  /* 0x000000040400722a */ /* 0x000fdc0003f08000 */
[----:B------:R-:W-:Y:S05]  /*2040*/  @P0 BRA `(.L_x_19) ;  /* 0x0000000000300947 */ /* 0x000fea0003800000 */
[----:B------:R-:W-:Y:S01]  /*2050*/  ISETP.NE.AND P0, PT, R30, R37, PT ;  /* 0x000000251e00720c */ /* 0x000fe20003f05270 */
[----:B------:R-:W-:Y:S02]  /*2060*/  IMAD.MOV.U32 R28, RZ, RZ, 0x0 ;  /* 0x00000000ff1c7424 */ /* 0x000fe400078e00ff */
[----:B------:R-:W-:-:S10]  /*2070*/  IMAD.MOV.U32 R29, RZ, RZ, -0x80000 ;  /* 0xfff80000ff1d7424 */ /* 0x000fd400078e00ff */
[----:B------:R-:W-:Y:S05]  /*2080*/  @!P0 BRA `(.L_x_17) ;  /* 0x0000000000348947 */ /* 0x000fea0003800000 */
[----:B------:R-:W-:Y:S02]  /*2090*/  ISETP.NE.AND P0, PT, R30, 0x7ff00000, PT ;  /* 0x7ff000001e00780c */ /* 0x000fe40003f05270 */
[----:B------:R-:W-:Y:S02]  /*20a0*/  LOP3.LUT R29, R9, 0x80000000, R5, 0x48, !PT ;  /* 0x80000000091d7812 */ /* 0x000fe400078e4805 */
[----:B------:R-:W-:-:S13]  /*20b0*/  ISETP.EQ.OR P0, PT, R37, RZ, !P0 ;  /* 0x000000ff2500720c */ /* 0x000fda0004702670 */
[----:B------:R-:W-:Y:S01]  /*20c0*/  @P0 LOP3.LUT R4, R29, 0x7ff00000, RZ, 0xfc, !PT ;  /* 0x7ff000001d040812 */ /* 0x000fe200078efcff */
[----:B------:R-:W-:Y:S02]  /*20d0*/  @!P0 IMAD.MOV.U32 R28, RZ, RZ, RZ ;  /* 0x000000ffff1c8224 */ /* 0x000fe400078e00ff */
[----:B------:R-:W-:Y:S02]  /*20e0*/  @P0 IMAD.MOV.U32 R28, RZ, RZ, RZ ;  /* 0x000000ffff1c0224 */ /* 0x000fe400078e00ff */
[----:B------:R-:W-:Y:S01]  /*20f0*/  @P0 IMAD.MOV.U32 R29, RZ, RZ, R4 ;  /* 0x000000ffff1d0224 */ /* 0x000fe200078e0004 */
[----:B------:R-:W-:Y:S06]  /*2100*/  BRA `(.L_x_17) ;  /* 0x0000000000147947 */ /* 0x000fec0003800000 */
.L_x_19:
[----:B------:R-:W-:Y:S01]  /*2110*/  LOP3.LUT R29, R5, 0x80000, RZ, 0xfc, !PT ;  /* 0x00080000051d7812 */ /* 0x000fe200078efcff */
[----:B------:R-:W-:Y:S01]  /*2120*/  IMAD.MOV.U32 R28, RZ, RZ, R4 ;  /* 0x000000ffff1c7224 */ /* 0x000fe200078e0004 */
[----:B------:R-:W-:Y:S06]  /*2130*/  BRA `(.L_x_17) ;  /* 0x0000000000087947 */ /* 0x000fec0003800000 */
.L_x_18:
[----:B------:R-:W-:Y:S01]  /*2140*/  LOP3.LUT R29, R9, 0x80000, RZ, 0xfc, !PT ;  /* 0x00080000091d7812 */ /* 0x000fe200078efcff */
[----:B------:R-:W-:-:S07]  /*2150*/  IMAD.MOV.U32 R28, RZ, RZ, R8 ;  /* 0x000000ffff1c7224 */ /* 0x000fce00078e0008 */
.L_x_17:
[----:B------:R-:W-:Y:S05]  /*2160*/  BSYNC.RECONVERGENT B3 ;  /* 0x0000000000037941 */ /* 0x000fea0003800200 */
.L_x_15:
[----:B------:R-:W-:Y:S02]  /*2170*/  IMAD.MOV.U32 R4, RZ, RZ, R0 ;  /* 0x000000ffff047224 */ /* 0x000fe400078e0000 */
[----:B------:R-:W-:Y:S02]  /*2180*/  IMAD.MOV.U32 R5, RZ, RZ, 0x0 ;  /* 0x00000000ff057424 */ /* 0x000fe400078e00ff */
[----:B------:R-:W-:Y:S02]  /*2190*/  IMAD.MOV.U32 R6, RZ, RZ, R28 ;  /* 0x000000ffff067224 */ /* 0x000fe400078e001c */
[----:B------:R-:W-:Y:S01]  /*21a0*/  IMAD.MOV.U32 R7, RZ, RZ, R29 ;  /* 0x000000ffff077224 */ /* 0x000fe200078e001d */
[----:B------:R-:W-:Y:S06]  /*21b0*/  RET.REL.NODEC R4 `(_Z14DrawBuddhabrot17FractalDimensionsPj16IterationControlP17curandStateXORWOW) ;  /* 0xffffffdc04907950 */ /* 0x000fec0003c3ffff */
.L_x_20:
[----:B------:R-:W-:-:S00]  /*21c0*/  BRA `(.L_x_20) ;  /* 0xfffffffc00fc7947 */ /* 0x000fc0000383ffff */
[----:B------:R-:W-:-:S00]  /*21d0*/  NOP ;  /* 0x0000000000007918 */ /* 0x000fc00000000000 */
        /* <DEDUP_REMOVED lines=10> */
.L_x_30:


//--------------------- .text._Z13InitializeRNGmP17curandStateXORWOW --------------------------
	.section	.text._Z13InitializeRNGmP17curandStateXORWOW,"ax",@progbits
	.align	128
        .global         _Z13InitializeRNGmP17curandStateXORWOW
        .type           _Z13InitializeRNGmP17curandStateXORWOW,@function
        .size           _Z13InitializeRNGmP17curandStateXORWOW,(.L_x_32 - _Z13InitializeRNGmP17curandStateXORWOW)
        .other          _Z13InitializeRNGmP17curandStateXORWOW,@"STO_CUDA_ENTRY STV_DEFAULT"
_Z13InitializeRNGmP17curandStateXORWOW:
.text._Z13InitializeRNGmP17curandStateXORWOW:
[----:B------:R-:W-:Y:S01]  /*0000*/  LDC R1, c[0x0][0x37c] ;  /* 0x0000df00ff017b82 */ /* 0x000fe20000000800 */
[----:B------:R-:W0:Y:S07]  /*0010*/  S2R R4, SR_TID.X ;  /* 0x0000000000047919 */ /* 0x000e2e0000002100 */
[----:B------:R-:W1:Y:S01]  /*0020*/  LDC.64 R2, c[0x0][0x380] ;  /* 0x0000e000ff027b82 */ /* 0x000e620000000a00 */
[----:B------:R-:W2:Y:S01]  /*0030*/  LDCU.64 UR4, c[0x0][0x358] ;  /* 0x00006b00ff0477ac */ /* 0x000ea20008000a00 */
[----:B------:R-:W-:Y:S06]  /*0040*/  BSSY.RECONVERGENT B0, `(.L_x_21) ;  /* 0x00000e5000007945 */ /* 0x000fec0003800200 */
[----:B------:R-:W0:Y:S08]  /*0050*/  S2UR UR6, SR_CTAID.X ;  /* 0x00000000000679c3 */ /* 0x000e300000002500 */
[----:B------:R-:W0:Y:S08]  /*0060*/  LDC R13, c[0x0][0x360] ;  /* 0x0000d800ff0d7b82 */ /* 0x000e300000000800 */
[----:B------:R-:W3:Y:S01]  /*0070*/  LDC.64 R6, c[0x0][0x388] ;  /* 0x0000e200ff067b82 */ /* 0x000ee20000000a00 */
[----:B-1----:R-:W-:-:S02]  /*0080*/  LOP3.LUT R0, R2, 0xaad26b49, RZ, 0x3c, !PT ;  /* 0xaad26b4902007812 */ /* 0x002fc400078e3cff */
[----:B------:R-:W-:-:S03]  /*0090*/  LOP3.LUT R2, R3, 0xf7dcefdd, RZ, 0x3c, !PT ;  /* 0xf7dcefdd03027812 */ /* 0x000fc600078e3cff */
[----:B------:R-:W-:Y:S02]  /*00a0*/  IMAD R0, R0, 0x4182bed5, RZ ;  /* 0x4182bed500007824 */ /* 0x000fe400078e02ff */
[----:B------:R-:W-:Y:S02]  /*00b0*/  IMAD R3, R2, -0x658354e5, RZ ;  /* 0x9a7cab1b02037824 */ /* 0x000fe400078e02ff */
[C---:B------:R-:W-:Y:S01]  /*00c0*/  VIADD R5, R0.reuse, 0x75bcd15 ;  /* 0x075bcd1500057836 */ /* 0x040fe20000000000 */
[C---:B------:R-:W-:Y:S01]  /*00d0*/  LOP3.LUT R8, R0.reuse, 0x159a55e5, RZ, 0x3c, !PT ;  /* 0x159a55e500087812 */ /* 0x040fe200078e3cff */
[C---:B------:R-:W-:Y:S01]  /*00e0*/  VIADD R11, R0.reuse, 0x583f19 ;  /* 0x00583f19000b7836 */ /* 0x040fe20000000000 */
[C---:B------:R-:W-:Y:S01]  /*00f0*/  LOP3.LUT R10, R3.reuse, 0x5491333, RZ, 0x3c, !PT ;  /* 0x05491333030a7812 */ /* 0x040fe200078e3cff */
[----:B------:R-:W-:Y:S02]  /*0100*/  VIADD R9, R3, 0x1f123bb5 ;  /* 0x1f123bb503097836 */ /* 0x000fe40000000000 */
[----:B0-----:R-:W-:Y:S01]  /*0110*/  IMAD R13, R13, UR6, R4 ;  /* 0x000000060d0d7c24 */ /* 0x001fe2000f8e0204 */
[----:B------:R-:W-:-:S04]  /*0120*/  IADD3 R4, PT, PT, R0, 0x64f0c9, R3 ;  /* 0x0064f0c900047810 */ /* 0x000fc80007ffe003 */
[C---:B------:R-:W-:Y:S01]  /*0130*/  ISETP.NE.AND P0, PT, R13.reuse, RZ, PT ;  /* 0x000000ff0d00720c */ /* 0x040fe20003f05270 */
[----:B---3--:R-:W-:-:S05]  /*0140*/  IMAD.WIDE R6, R13, 0x30, R6 ;  /* 0x000000300d067825 */ /* 0x008fca00078e0206 */
[----:B--2---:R0:W-:Y:S04]  /*0150*/  STG.E.64 desc[UR4][R6.64], R4 ;  /* 0x0000000406007986 */ /* 0x0041e8000c101b04 */
[----:B------:R0:W-:Y:S04]  /*0160*/  STG.E.64 desc[UR4][R6.64+0x8], R8 ;  /* 0x0000080806007986 */ /* 0x0001e8000c101b04 */
[----:B------:R0:W-:Y:S01]  /*0170*/  STG.E.64 desc[UR4][R6.64+0x10], R10 ;  /* 0x0000100a06007986 */ /* 0x0001e2000c101b04 */
[----:B------:R-:W-:Y:S05]  /*0180*/  @!P0 BRA `(.L_x_22) ;  /* 0x0000000c00408947 */ /* 0x000fea0003800000 */
[----:B------:R-:W-:Y:S01]  /*0190*/  SHF.R.S32.HI R0, RZ, 0x1f, R13 ;  /* 0x0000001fff007819 */ /* 0x000fe2000001140d */
[----:B------:R-:W-:-:S07]  /*01a0*/  IMAD.MOV.U32 R12, RZ, RZ, RZ ;  /* 0x000000ffff0c7224 */ /* 0x000fce00078e00ff */
.L_x_28:
[----:B-1----:R-:W-:Y:S01]  /*01b0*/  LOP3.LUT R2, R13, 0x3, RZ, 0xc0, !PT ;  /* 0x000000030d027812 */ /* 0x002fe200078ec0ff */
[----:B------:R-:W-:Y:S03]  /*01c0*/  BSSY.RECONVERGENT B1, `(.L_x_23) ;  /* 0x00000c6000017945 */ /* 0x000fe60003800200 */
[----:B------:R-:W-:-:S04]  /*01d0*/  ISETP.NE.U32.AND P0, PT, R2, RZ, PT ;  /* 0x000000ff0200720c */ /* 0x000fc80003f05070 */
[----:B------:R-:W-:-:S13]  /*01e0*/  ISETP.NE.AND.EX P0, PT, RZ, RZ, PT, P0 ;  /* 0x000000ffff00720c */ /* 0x000fda0003f05300 */
[----:B------:R-:W-:Y:S05]  /*01f0*/  @!P0 BRA `(.L_x_24) ;  /* 0x0000000c00088947 */ /* 0x000fea0003800000 */
[----:B0-----:R-:W0:Y:S01]  /*0200*/  LDC.64 R8, c[0x4][RZ] ;  /* 0x01000000ff087b82 */ /* 0x001e220000000a00 */
[----:B------:R-:W-:Y:S02]  /*0210*/  IMAD.MOV.U32 R14, RZ, RZ, RZ ;  /* 0x000000ffff0e7224 */ /* 0x000fe400078e00ff */
[----:B0-----:R-:W-:-:S07]  /*0220*/  IMAD.WIDE.U32 R8, R12, 0xc80, R8 ;  /* 0x00000c800c087825 */ /* 0x001fce00078e0008 */
.L_x_27:
[----:B-1----:R-:W-:Y:S01]  /*0230*/  IMAD.MOV.U32 R15, RZ, RZ, RZ ;  /* 0x000000ffff0f7224 */ /* 0x002fe200078e00ff */
[----:B------:R-:W-:Y:S01]  /*0240*/  CS2R R2, SRZ ;  /* 0x0000000000027805 */ /* 0x000fe2000001ff00 */
[----:B------:R-:W-:Y:S01]  /*0250*/  IMAD.MOV.U32 R17, RZ, RZ, RZ ;  /* 0x000000ffff117224 */ /* 0x000fe200078e00ff */
[----:B------:R-:W-:-:S07]  /*0260*/  CS2R R4, SRZ ;  /* 0x0000000000047805 */ /* 0x000fce000001ff00 */
.L_x_26:
[----:B------:R-:W-:-:S05]  /*0270*/  IMAD.WIDE.U32 R10, R17, 0x4, R6 ;  /* 0x00000004110a7825 */ /* 0x000fca00078e0006 */
[----:B------:R0:W5:Y:S01]  /*0280*/  LDG.E R16, desc[UR4][R10.64+0x4] ;  /* 0x000004040a107981 */ /* 0x000162000c1e1900 */
[----:B------:R-:W-:-:S07]  /*0290*/  IMAD.MOV.U32 R19, RZ, RZ, RZ ;  /* 0x000000ffff137224 */ /* 0x000fce00078e00ff */
.L_x_25:
[----:B-----5:R-:W-:Y:S01]  /*02a0*/  SHF.R.U32.HI R24, RZ, R19, R16 ;  /* 0x00000013ff187219 */ /* 0x020fe20000011610 */
[----:B0-----:R-:W-:-:S03]  /*02b0*/  IMAD.SHL.U32 R10, R17, 0x20, RZ ;  /* 0x00000020110a7824 */ /* 0x001fc600078e00ff */
[----:B------:R-:W-:Y:S01]  /*02c0*/  LOP3.LUT R11, R24, 0x1, RZ, 0xc0, !PT ;  /* 0x00000001180b7812 */ /* 0x000fe200078ec0ff */
[----:B------:R-:W-:-:S03]  /*02d0*/  IMAD.IADD R10, R10, 0x1, R19 ;  /* 0x000000010a0a7824 */ /* 0x000fc600078e0213 */
[----:B------:R-:W-:Y:S01]  /*02e0*/  ISETP.NE.U32.AND P0, PT, R11, 0x1, PT ;  /* 0x000000010b00780c */ /* 0x000fe20003f05070 */
[----:B------:R-:W-:-:S03]  /*02f0*/  IMAD R11, R10, 0x5, RZ ;  /* 0x000000050a0b7824 */ /* 0x000fc600078e02ff */
[----:B------:R-:W-:Y:S01]  /*0300*/  R2P PR, R24, 0x7e ;  /* 0x0000007e18007804 */ /* 0x000fe20000000000 */
[----:B------:R-:W-:-:S08]  /*0310*/  IMAD.WIDE.U32 R10, R11, 0x4, R8 ;  /* 0x000000040b0a7825 */ /* 0x000fd000078e0008 */
[----:B------:R-:W2:Y:S04]  /*0320*/  @!P0 LDG.E R18, desc[UR4][R10.64] ;  /* 0x000000040a128981 */ /* 0x000ea8000c1e1900 */
[----:B------:R-:W3:Y:S04]  /*0330*/  @!P0 LDG.E R20, desc[UR4][R10.64+0x10] ;  /* 0x000010040a148981 */ /* 0x000ee8000c1e1900 */
[----:B------:R-:W4:Y:S04]  /*0340*/  @P1 LDG.E R22, desc[UR4][R10.64+0x14] ;  /* 0x000014040a161981 */ /* 0x000f28000c1e1900 */
[----:B------:R-:W4:Y:S04]  /*0350*/  @P2 LDG.E R26, desc[UR4][R10.64+0x28] ;  /* 0x000028040a1a2981 */ /* 0x000f28000c1e1900 */
[----:B------:R-:W4:Y:S04]  /*0360*/  @!P0 LDG.E R21, desc[UR4][R10.64+0x4] ;  /* 0x000004040a158981 */ /* 0x000f28000c1e1900 */
[----:B------:R-:W4:Y:S04]  /*0370*/  @!P0 LDG.E R23, desc[UR4][R10.64+0xc] ;  /* 0x00000c040a178981 */ /* 0x000f28000c1e1900 */
[----:B------:R-:W4:Y:S04]  /*0380*/  @P1 LDG.E R25, desc[UR4][R10.64+0x18] ;  /* 0x000018040a191981 */ /* 0x000f28000c1e1900 */
[----:B------:R-:W4:Y:S04]  /*0390*/  @P3 LDG.E R28, desc[UR4][R10.64+0x3c] ;  /* 0x00003c040a1c3981 */ /* 0x000f28000c1e1900 */
[----:B------:R-:W4:Y:S01]  /*03a0*/  @P6 LDG.E R27, desc[UR4][R10.64+0x7c] ;  /* 0x00007c040a1b6981 */ /* 0x000f22000c1e1900 */
[----:B--2---:R-:W-:-:S03]  /*03b0*/  @!P0 LOP3.LUT R15, R15, R18, RZ, 0x3c, !PT ;  /* 0x000000120f0f8212 */ /* 0x004fc600078e3cff */
[----:B------:R-:W2:Y:S01]  /*03c0*/  @!P0 LDG.E R18, desc[UR4][R10.64+0x8] ;  /* 0x000008040a128981 */ /* 0x000ea2000c1e1900 */
[----:B---3--:R-:W-:-:S03]  /*03d0*/  @!P0 LOP3.LUT R3, R3, R20, RZ, 0x3c, !PT ;  /* 0x0000001403038212 */ /* 0x008fc600078e3cff */
[----:B------:R-:W3:Y:S01]  /*03e0*/  @P1 LDG.E R20, desc[UR4][R10.64+0x24] ;  /* 0x000024040a141981 */ /* 0x000ee2000c1e1900 */
[----:B----4-:R-:W-:-:S03]  /*03f0*/  @P1 LOP3.LUT R15, R15, R22, RZ, 0x3c, !PT ;  /* 0x000000160f0f1212 */ /* 0x010fc600078e3cff */
[----:B------:R-:W4:Y:S01]  /*0400*/  @P2 LDG.E R22, desc[UR4][R10.64+0x38] ;  /* 0x000038040a162981 */ /* 0x000f22000c1e1900 */
[----:B------:R-:W-:-:S03]  /*0410*/  @P2 LOP3.LUT R15, R15, R26, RZ, 0x3c, !PT ;  /* 0x0000001a0f0f2212 */ /* 0x000fc600078e3cff */
[----:B------:R-:W4:Y:S01]  /*0420*/  @P4 LDG.E R26, desc[UR4][R10.64+0x50] ;  /* 0x000050040a1a4981 */ /* 0x000f22000c1e1900 */
[----:B------:R-:W-:-:S03]  /*0430*/  @!P0 LOP3.LUT R4, R4, R21, RZ, 0x3c, !PT ;  /* 0x0000001504048212 */ /* 0x000fc600078e3cff */
[----:B------:R-:W4:Y:S01]  /*0440*/  @P1 LDG.E R21, desc[UR4][R10.64+0x20] ;  /* 0x000020040a151981 */ /* 0x000f22000c1e1900 */
[----:B------:R-:W-:-:S03]  /*0450*/  @!P0 LOP3.LUT R2, R2, R23, RZ, 0x3c, !PT ;  /* 0x0000001702028212 */ /* 0x000fc600078e3cff */
[----:B------:R-:W4:Y:S01]  /*0460*/  @P2 LDG.E R23, desc[UR4][R10.64+0x2c] ;  /* 0x00002c040a172981 */ /* 0x000f22000c1e1900 */
[----:B------:R-:W-:-:S03]  /*0470*/  @P1 LOP3.LUT R4, R4, R25, RZ, 0x3c, !PT ;  /* 0x0000001904041212 */ /* 0x000fc600078e3cff */
[----:B------:R-:W4:Y:S01]  /*0480*/  @P2 LDG.E R25, desc[UR4][R10.64+0x34] ;  /* 0x000034040a192981 */ /* 0x000f22000c1e1900 */
[----:B--2---:R-:W-:-:S03]  /*0490*/  @!P0 LOP3.LUT R5, R5, R18, RZ, 0x3c, !PT ;  /* 0x0000001205058212 */ /* 0x004fc600078e3cff */
[----:B------:R-:W2:Y:S01]  /*04a0*/  @P1 LDG.E R18, desc[UR4][R10.64+0x1c] ;  /* 0x00001c040a121981 */ /* 0x000ea2000c1e1900 */
[----:B---3--:R-:W-:-:S03]  /*04b0*/  @P1 LOP3.LUT R3, R3, R20, RZ, 0x3c, !PT ;  /* 0x0000001403031212 */ /* 0x008fc600078e3cff */
[----:B------:R-:W3:Y:S01]  /*04c0*/  @P2 LDG.E R20, desc[UR4][R10.64+0x30] ;  /* 0x000030040a142981 */ /* 0x000ee2000c1e1900 */
[----:B----4-:R-:W-:-:S03]  /*04d0*/  @P2 LOP3.LUT R3, R3, R22, RZ, 0x3c, !PT ;  /* 0x0000001603032212 */ /* 0x010fc600078e3cff */
[----:B------:R-:W4:Y:S01]  /*04e0*/  @P3 LDG.E R22, desc[UR4][R10.64+0x4c] ;  /* 0x00004c040a163981 */ /* 0x000f22000c1e1900 */
[----:B------:R-:W-:-:S04]  /*04f0*/  @P3 LOP3.LUT R15, R15, R28, RZ, 0x3c, !PT ;  /* 0x0000001c0f0f3212 */ /* 0x000fc800078e3cff */
[----:B------:R-:W-:Y:S02]  /*0500*/  @P4 LOP3.LUT R15, R15, R26, RZ, 0x3c, !PT ;  /* 0x0000001a0f0f4212 */ /* 0x000fe400078e3cff */
[----:B------:R-:W-:Y:S01]  /*0510*/  @P1 LOP3.LUT R2, R2, R21, RZ, 0x3c, !PT ;  /* 0x0000001502021212 */ /* 0x000fe200078e3cff */
[----:B------:R-:W4:Y:S04]  /*0520*/  @P5 LDG.E R26, desc[UR4][R10.64+0x64] ;  /* 0x000064040a1a5981 */ /* 0x000f28000c1e1900 */
[----:B------:R-:W4:Y:S01]  /*0530*/  @P3 LDG.E R21, desc[UR4][R10.64+0x40] ;  /* 0x000040040a153981 */ /* 0x000f22000c1e1900 */
[----:B------:R-:W-:Y:S02]  /*0540*/  @P2 LOP3.LUT R4, R4, R23, RZ, 0x3c, !PT ;  /* 0x0000001704042212 */ /* 0x000fe400078e3cff */
[----:B------:R-:W-:Y:S01]  /*0550*/  @P2 LOP3.LUT R2, R2, R25, RZ, 0x3c, !PT ;  /* 0x0000001902022212 */ /* 0x000fe200078e3cff */
[----:B------:R-:W4:Y:S04]  /*0560*/  @P3 LDG.E R23, desc[UR4][R10.64+0x48] ;  /* 0x000048040a173981 */ /* 0x000f28000c1e1900 */
[----:B------:R-:W4:Y:S01]  /*0570*/  @P4 LDG.E R25, desc[UR4][R10.64+0x54] ;  /* 0x000054040a194981 */ /* 0x000f22000c1e1900 */
[----:B--2---:R-:W-:-:S03]  /*0580*/  @P1 LOP3.LUT R5, R5, R18, RZ, 0x3c, !PT ;  /* 0x0000001205051212 */ /* 0x004fc600078e3cff */
[----:B------:R-:W2:Y:S01]  /*0590*/  @P3 LDG.E R18, desc[UR4][R10.64+0x44] ;  /* 0x000044040a123981 */ /* 0x000ea2000c1e1900 */
[----:B---3--:R-:W-:-:S03]  /*05a0*/  @P2 LOP3.LUT R5, R5, R20, RZ, 0x3c, !PT ;  /* 0x0000001405052212 */ /* 0x008fc600078e3cff */
[----:B------:R-:W3:Y:S01]  /*05b0*/  @P4 LDG.E R20, desc[UR4][R10.64+0x58] ;  /* 0x000058040a144981 */ /* 0x000ee2000c1e1900 */
[----:B----4-:R-:W-:-:S03]  /*05c0*/  @P3 LOP3.LUT R3, R3, R22, RZ, 0x3c, !PT ;  /* 0x0000001603033212 */ /* 0x010fc600078e3cff */
[----:B------:R-:W4:Y:S01]  /*05d0*/  @P4 LDG.E R22, desc[UR4][R10.64+0x60] ;  /* 0x000060040a164981 */ /* 0x000f22000c1e1900 */
[----:B------:R-:W-:Y:S02]  /*05e0*/  LOP3.LUT P0, RZ, R24, 0x80, RZ, 0xc0, !PT ;  /* 0x0000008018ff7812 */ /* 0x000fe4000780c0ff */
[----:B------:R-:W-:Y:S02]  /*05f0*/  @P5 LOP3.LUT R15, R15, R26, RZ, 0x3c, !PT ;  /* 0x0000001a0f0f5212 */ /* 0x000fe400078e3cff */
[----:B------:R-:W4:Y:S01]  /*0600*/  @P6 LDG.E R26, desc[UR4][R10.64+0x78] ;  /* 0x000078040a1a6981 */ /* 0x000f22000c1e1900 */
[----:B------:R-:W-:-:S03]  /*0610*/  @P3 LOP3.LUT R4, R4, R21, RZ, 0x3c, !PT ;  /* 0x0000001504043212 */ /* 0x000fc600078e3cff */
[----:B------:R-:W4:Y:S01]  /*0620*/  @P4 LDG.E R21, desc[UR4][R10.64+0x5c] ;  /* 0x00005c040a154981 */ /* 0x000f22000c1e1900 */
[----:B------:R-:W-:-:S03]  /*0630*/  @P3 LOP3.LUT R2, R2, R23, RZ, 0x3c, !PT ;  /* 0x0000001702023212 */ /* 0x000fc600078e3cff */
[----:B------:R-:W4:Y:S01]  /*0640*/  @P5 LDG.E R23, desc[UR4][R10.64+0x68] ;  /* 0x000068040a175981 */ /* 0x000f22000c1e1900 */
[----:B------:R-:W-:-:S03]  /*0650*/  @P4 LOP3.LUT R4, R4, R25, RZ, 0x3c, !PT ;  /* 0x0000001904044212 */ /* 0x000fc600078e3cff */
[----:B------:R-:W4:Y:S01]  /*0660*/  @P5 LDG.E R25, desc[UR4][R10.64+0x70] ;  /* 0x000070040a195981 */ /* 0x000f22000c1e1900 */
[----:B--2---:R-:W-:-:S03]  /*0670*/  @P3 LOP3.LUT R5, R5, R18, RZ, 0x3c, !PT ;  /* 0x0000001205053212 */ /* 0x004fc600078e3cff */
[----:B------:R-:W2:Y:S01]  /*0680*/  @P5 LDG.E R18, desc[UR4][R10.64+0x6c] ;  /* 0x00006c040a125981 */ /* 0x000ea2000c1e1900 */
[----:B---3--:R-:W-:-:S03]  /*0690*/  @P4 LOP3.LUT R5, R5, R20, RZ, 0x3c, !PT ;  /* 0x0000001405054212 */ /* 0x008fc600078e3cff */
[----:B------:R-:W3:Y:S01]  /*06a0*/  @P5 LDG.E R20, desc[UR4][R10.64+0x74] ;  /* 0x000074040a145981 */ /* 0x000ee2000c1e1900 */
[----:B----4-:R-:W-:-:S03]  /*06b0*/  @P4 LOP3.LUT R3, R3, R22, RZ, 0x3c, !PT ;  /* 0x0000001603034212 */ /* 0x010fc600078e3cff */
[----:B------:R-:W4:Y:S01]  /*06c0*/  @P0 LDG.E R22, desc[UR4][R10.64+0x8c] ;  /* 0x00008c040a160981 */ /* 0x000f22000c1e1900 */
[----:B------:R-:W-:-:S03]  /*06d0*/  @P6 LOP3.LUT R15, R15, R26, RZ, 0x3c, !PT ;  /* 0x0000001a0f0f6212 */ /* 0x000fc600078e3cff */
        /* <DEDUP_REMOVED lines=13> */
[----:B------:R-:W-:Y:S02]  /*07b0*/  @P6 LOP3.LUT R4, R4, R27, RZ, 0x3c, !PT ;  /* 0x0000001b04046212 */ /* 0x000fe400078e3cff */
[----:B------:R-:W-:Y:S02]  /*07c0*/  @P6 LOP3.LUT R2, R2, R21, RZ, 0x3c, !PT ;  /* 0x0000001502026212 */ /* 0x000fe400078e3cff */
[----:B------:R-:W-:Y:S02]  /*07d0*/  @P0 LOP3.LUT R4, R4, R23, RZ, 0x3c, !PT ;  /* 0x0000001704040212 */ /* 0x000fe400078e3cff */
[----:B------:R-:W-:Y:S02]  /*07e0*/  @P0 LOP3.LUT R2, R2, R25, RZ, 0x3c, !PT ;  /* 0x0000001902020212 */ /* 0x000fe400078e3cff */
[----:B--2---:R-:W-:Y:S02]  /*07f0*/  @P6 LOP3.LUT R5, R5, R18, RZ, 0x3c, !PT ;  /* 0x0000001205056212 */ /* 0x004fe400078e3cff */
[----:B---3--:R-:W-:-:S02]  /*0800*/  @P6 LOP3.LUT R3, R3, R20, RZ, 0x3c, !PT ;  /* 0x0000001403036212 */ /* 0x008fc400078e3cff */
[----:B----4-:R-:W-:Y:S02]  /*0810*/  @P0 LOP3.LUT R5, R5, R22, RZ, 0x3c, !PT ;  /* 0x0000001605050212 */ /* 0x010fe400078e3cff */
[----:B------:R-:W-:Y:S02]  /*0820*/  @P0 LOP3.LUT R3, R3, R26, RZ, 0x3c, !PT ;  /* 0x0000001a03030212 */ /* 0x000fe400078e3cff */
[----:B------:R-:W-:-:S13]  /*0830*/  R2P PR, R24.B1, 0x7f ;  /* 0x0000007f18007804 */ /* 0x000fda0000001000 */
[----:B------:R-:W2:Y:S04]  /*0840*/  @P0 LDG.E R18, desc[UR4][R10.64+0xa0] ;  /* 0x0000a0040a120981 */ /* 0x000ea8000c1e1900 */
[----:B------:R-:W3:Y:S04]  /*0850*/  @P1 LDG.E R22, desc[UR4][R10.64+0xb4] ;  /* 0x0000b4040a161981 */ /* 0x000ee8000c1e1900 */
[----:B------:R-:W4:Y:S04]  /*0860*/  @P2 LDG.E R26, desc[UR4][R10.64+0xc8] ;  /* 0x0000c8040a1a2981 */ /* 0x000f28000c1e1900 */
[----:B------:R-:W4:Y:S04]  /*0870*/  @P3 LDG.E R28, desc[UR4][R10.64+0xdc] ;  /* 0x0000dc040a1c3981 */ /* 0x000f28000c1e1900 */
[----:B------:R-:W4:Y:S04]  /*0880*/  @P0 LDG.E R23, desc[UR4][R10.64+0xa4] ;  /* 0x0000a4040a170981 */ /* 0x000f28000c1e1900 */
[----:B------:R-:W4:Y:S04]  /*0890*/  @P0 LDG.E R20, desc[UR4][R10.64+0xa8] ;  /* 0x0000a8040a140981 */ /* 0x000f28000c1e1900 */
[----:B------:R-:W4:Y:S04]  /*08a0*/  @P4 LDG.E R25, desc[UR4][R10.64+0xf0] ;  /* 0x0000f0040a194981 */ /* 0x000f28000c1e1900 */
        /* <DEDUP_REMOVED lines=21> */
[----:B------:R-:W-:Y:S02]  /*0a00*/  LOP3.LUT P0, RZ, R24, 0x8000, RZ, 0xc0, !PT ;  /* 0x0000800018ff7812 */ /* 0x000fe4000780c0ff */
[----:B----4-:R-:W-:Y:S01]  /*0a10*/  @P5 LOP3.LUT R15, R15, R26, RZ, 0x3c, !PT ;  /* 0x0000001a0f0f5212 */ /* 0x010fe200078e3cff */
[----:B------:R-:W4:Y:S04]  /*0a20*/  @P3 LDG.E R24, desc[UR4][R10.64+0xe4] ;  /* 0x0000e4040a183981 */ /* 0x000f28000c1e1900 */
[----:B------:R-:W2:Y:S01]  /*0a30*/  @P6 LDG.E R26, desc[UR4][R10.64+0x118] ;  /* 0x000118040a1a6981 */ /* 0x000ea2000c1e1900 */
        /* <DEDUP_REMOVED lines=8> */
[----:B---3--:R-:W-:-:S03]  /*0ac0*/  @P2 LOP3.LUT R3, R3, R22, RZ, 0x3c, !PT ;  /* 0x0000001603032212 */ /* 0x008fc600078e3cff */
[----:B------:R-:W3:Y:S01]  /*0ad0*/  @P4 LDG.E R22, desc[UR4][R10.64+0x100] ;  /* 0x000100040a164981 */ /* 0x000ee2000c1e1900 */
[----:B--2---:R-:W-:-:S03]  /*0ae0*/  @P6 LOP3.LUT R15, R15, R26, RZ, 0x3c, !PT ;  /* 0x0000001a0f0f6212 */ /* 0x004fc600078e3cff */
[----:B------:R-:W2:Y:S01]  /*0af0*/  @P0 LDG.E R26, desc[UR4][R10.64+0x12c] ;  /* 0x00012c040a1a0981 */ /* 0x000ea2000c1e1900 */
[----:B----4-:R-:W-:-:S03]  /*0b00*/  @P2 LOP3.LUT R2, R2, R23, RZ, 0x3c, !PT ;  /* 0x0000001702022212 */ /* 0x010fc600078e3cff */
[----:B------:R-:W4:Y:S01]  /*0b10*/  @P4 LDG.E R23, desc[UR4][R10.64+0xfc] ;  /* 0x0000fc040a174981 */ /* 0x000f22000c1e1900 */
[----:B------:R-:W-:-:S03]  /*0b20*/  @P2 LOP3.LUT R5, R5, R20, RZ, 0x3c, !PT ;  /* 0x0000001405052212 */ /* 0x000fc600078e3cff */
[----:B------:R-:W4:Y:S01]  /*0b30*/  @P4 LDG.E R20, desc[UR4][R10.64+0xf8] ;  /* 0x0000f8040a144981 */ /* 0x000f22000c1e1900 */
[----:B------:R-:W-:Y:S02]  /*0b40*/  @P3 LOP3.LUT R2, R2, R27, RZ, 0x3c, !PT ;  /* 0x0000001b02023212 */ /* 0x000fe400078e3cff */
[----:B------:R-:W-:Y:S01]  /*0b50*/  @P3 LOP3.LUT R4, R4, R25, RZ, 0x3c, !PT ;  /* 0x0000001904043212 */ /* 0x000fe200078e3cff */
[----:B------:R-:W4:Y:S01]  /*0b60*/  @P5 LDG.E R27, desc[UR4][R10.64+0x110] ;  /* 0x000110040a1b5981 */ /* 0x000f22000c1e1900 */
[----:B------:R-:W-:-:S03]  /*0b70*/  @P3 LOP3.LUT R5, R5, R24, RZ, 0x3c, !PT ;  /* 0x0000001805053212 */ /* 0x000fc600078e3cff */
[----:B------:R-:W4:Y:S04]  /*0b80*/  @P5 LDG.E R25, desc[UR4][R10.64+0x108] ;  /* 0x000108040a195981 */ /* 0x000f28000c1e1900 */
        /* <DEDUP_REMOVED lines=19> */
[----:B------:R-:W-:-:S05]  /*0cc0*/  VIADD R19, R19, 0x10 ;  /* 0x0000001013137836 */ /* 0x000fca0000000000 */
[----:B------:R-:W-:Y:S02]  /*0cd0*/  ISETP.NE.AND P1, PT, R19, 0x20, PT ;  /* 0x000000201300780c */ /* 0x000fe40003f25270 */
[----:B------:R-:W-:Y:S02]  /*0ce0*/  @P5 LOP3.LUT R3, R3, R18, RZ, 0x3c, !PT ;  /* 0x0000001203035212 */ /* 0x000fe400078e3cff */
[----:B------:R-:W-:Y:S02]  /*0cf0*/  @P6 LOP3.LUT R4, R4, R21, RZ, 0x3c, !PT ;  /* 0x0000001504046212 */ /* 0x000fe400078e3cff */
[----:B---3--:R-:W-:-:S04]  /*0d00*/  @P6 LOP3.LUT R3, R3, R22, RZ, 0x3c, !PT ;  /* 0x0000001603036212 */ /* 0x008fc800078e3cff */
[----:B--2---:R-:W-:Y:S02]  /*0d10*/  @P0 LOP3.LUT R3, R3, R26, RZ, 0x3c, !PT ;  /* 0x0000001a03030212 */ /* 0x004fe400078e3cff */
[----:B----4-:R-:W-:Y:S02]  /*0d20*/  @P6 LOP3.LUT R2, R2, R23, RZ, 0x3c, !PT ;  /* 0x0000001702026212 */ /* 0x010fe400078e3cff */
[----:B------:R-:W-:Y:S02]  /*0d30*/  @P6 LOP3.LUT R5, R5, R20, RZ, 0x3c, !PT ;  /* 0x0000001405056212 */ /* 0x000fe400078e3cff */
[----:B------:R-:W-:Y:S02]  /*0d40*/  @P0 LOP3.LUT R2, R2, R27, RZ, 0x3c, !PT ;  /* 0x0000001b02020212 */ /* 0x000fe400078e3cff */
[----:B------:R-:W-:Y:S02]  /*0d50*/  @P0 LOP3.LUT R4, R4, R25, RZ, 0x3c, !PT ;  /* 0x0000001904040212 */ /* 0x000fe400078e3cff */
[----:B------:R-:W-:Y:S01]  /*0d60*/  @P0 LOP3.LUT R5, R5, R24, RZ, 0x3c, !PT ;  /* 0x0000001805050212 */ /* 0x000fe200078e3cff */
[----:B------:R-:W-:Y:S06]  /*0d70*/  @P1 BRA `(.L_x_25) ;  /* 0xfffffff400481947 */ /* 0x000fec000383ffff */
[----:B------:R-:W-:-:S05]  /*0d80*/  VIADD R17, R17, 0x1 ;  /* 0x0000000111117836 */ /* 0x000fca0000000000 */
[----:B------:R-:W-:-:S13]  /*0d90*/  ISETP.NE.AND P0, PT, R17, 0x5, PT ;  /* 0x000000051100780c */ /* 0x000fda0003f05270 */
[----:B------:R-:W-:Y:S05]  /*0da0*/  @P0 BRA `(.L_x_26) ;  /* 0xfffffff400300947 */ /* 0x000fea000383ffff */
[----:B------:R1:W-:Y:S01]  /*0db0*/  STG.E.64 desc[UR4][R6.64+0x8], R4 ;  /* 0x0000080406007986 */ /* 0x0003e2000c101b04 */
[----:B------:R-:W-:Y:S01]  /*0dc0*/  VIADD R14, R14, 0x1 ;  /* 0x000000010e0e7836 */ /* 0x000fe20000000000 */
[----:B------:R-:W-:Y:S02]  /*0dd0*/  LOP3.LUT R11, R13, 0x3, RZ, 0xc0, !PT ;  /* 0x000000030d0b7812 */ /* 0x000fe400078ec0ff */
[----:B------:R1:W-:Y:S02]  /*0de0*/  STG.E.64 desc[UR4][R6.64+0x10], R2 ;  /* 0x0000100206007986 */ /* 0x0003e4000c101b04 */
[----:B------:R-:W-:Y:S02]  /*0df0*/  ISETP.GE.U32.AND P0, PT, R14, R11, PT ;  /* 0x0000000b0e00720c */ /* 0x000fe40003f06070 */
[----:B------:R1:W-:Y:S11]  /*0e00*/  STG.E desc[UR4][R6.64+0x4], R15 ;  /* 0x0000040f06007986 */ /* 0x0003f6000c101904 */
[----:B------:R-:W-:Y:S05]  /*0e10*/  @!P0 BRA `(.L_x_27) ;  /* 0xfffffff400048947 */ /* 0x000fea000383ffff */
.L_x_24:
[----:B------:R-:W-:Y:S05]  /*0e20*/  BSYNC.RECONVERGENT B1 ;  /* 0x0000000000017941 */ /* 0x000fea0003800200 */
.L_x_23:
[C---:B------:R-:W-:Y:S01]  /*0e30*/  ISETP.GT.U32.AND P0, PT, R13.reuse, 0x3, PT ;  /* 0x000000030d00780c */ /* 0x040fe20003f04070 */
[----:B------:R-:W-:Y:S01]  /*0e40*/  VIADD R12, R12, 0x1 ;  /* 0x000000010c0c7836 */ /* 0x000fe20000000000 */
[--C-:B------:R-:W-:Y:S02]  /*0e50*/  SHF.R.U64 R13, R13, 0x2, R0.reuse ;  /* 0x000000020d0d7819 */ /* 0x100fe40000001200 */
[----:B------:R-:W-:Y:S02]  /*0e60*/  ISETP.GT.U32.AND.EX P0, PT, R0, RZ, PT, P0 ;  /* 0x000000ff0000720c */ /* 0x000fe40003f04100 */
[----:B------:R-:W-:-:S11]  /*0e70*/  SHF.R.U32.HI R0, RZ, 0x2, R0 ;  /* 0x00000002ff007819 */ /* 0x000fd60000011600 */
[----:B------:R-:W-:Y:S05]  /*0e80*/  @P0 BRA `(.L_x_28) ;  /* 0xfffffff000c80947 */ /* 0x000fea000383ffff */
.L_x_22:
[----:B------:R-:W-:Y:S05]  /*0e90*/  BSYNC.RECONVERGENT B0 ;  /* 0x0000000000007941 */ /* 0x000fea0003800200 */
.L_x_21:
[----:B------:R-:W-:Y:S04]  /*0ea0*/  STG.E.64 desc[UR4][R6.64+0x18], RZ ;  /* 0x000018ff06007986 */ /* 0x000fe8000c101b04 */
[----:B------:R-:W-:Y:S04]  /*0eb0*/  STG.E desc[UR4][R6.64+0x20], RZ ;  /* 0x000020ff06007986 */ /* 0x000fe8000c101904 */
[----:B------:R-:W-:Y:S01]  /*0ec0*/  STG.E.64 desc[UR4][R6.64+0x28], RZ ;  /* 0x000028ff06007986 */ /* 0x000fe2000c101b04 */
[----:B------:R-:W-:Y:S05]  /*0ed0*/  EXIT ;  /* 0x000000000000794d */ /* 0x000fea0003800000 */
.L_x_29:
        /* <DEDUP_REMOVED lines=10> */
.L_x_32:


//--------------------- .nv.global.init           --------------------------
	.section	.nv.global.init,"aw",@progbits
	.align	4
.nv.global.init:
	.type		mrg32k3aM1SubSeq,@object
	.size		mrg32k3aM1SubSeq,(mrg32k3aM2SubSeq - mrg32k3aM1SubSeq)
mrg32k3aM1SubSeq:
        /*0000*/ 	.byte	0x0b, 0xcc, 0xee, 0x04, 0x73, 0x29, 0x8b, 0x6f, 0xf6, 0x53, 0x03, 0xf6, 0x23, 0xf6, 0xea, 0xda
        /* <DEDUP_REMOVED lines=125> */
	.type		mrg32k3aM2SubSeq,@object
	.size		mrg32k3aM2SubSeq,(mrg32k3aM1 - mrg32k3aM2SubSeq)
mrg32k3aM2SubSeq:
        /* <DEDUP_REMOVED lines=126> */
	.type		mrg32k3aM1,@object
	.size		mrg32k3aM1,(mrg32k3aM1Seq - mrg32k3aM1)
mrg32k3aM1:
        /* <DEDUP_REMOVED lines=144> */
	.type		mrg32k3aM1Seq,@object
	.size		mrg32k3aM1Seq,(mrg32k3aM2 - mrg32k3aM1Seq)
mrg32k3aM1Seq:
        /* <DEDUP_REMOVED lines=144> */
	.type		mrg32k3aM2,@object
	.size		mrg32k3aM2,(mrg32k3aM2Seq - mrg32k3aM2)
mrg32k3aM2:
        /* <DEDUP_REMOVED lines=144> */
	.type		mrg32k3aM2Seq,@object
	.size		mrg32k3aM2Seq,(precalc_xorwow_matrix - mrg32k3aM2Seq)
mrg32k3aM2Seq:
        /* <DEDUP_REMOVED lines=144> */
	.type		precalc_xorwow_matrix,@object
	.size		precalc_xorwow_matrix,(precalc_xorwow_offset_matrix - precalc_xorwow_matrix)
precalc_xorwow_matrix:
        /* <DEDUP_REMOVED lines=6400> */
	.type		precalc_xorwow_offset_matrix,@object
	.size		precalc_xorwow_offset_matrix,(.L_1 - precalc_xorwow_offset_matrix)
precalc_xorwow_offset_matrix:
        /* <DEDUP_REMOVED lines=6400> */
.L_1:


//--------------------- .nv.shared.reserved.0     --------------------------
	.section	.nv.shared.reserved.0,"aw",@nobits
	.weak		__nv_reservedSMEM_offset_0_alias
	.size		__nv_reservedSMEM_offset_0_alias, 0, 64
	.other		__nv_reservedSMEM_offset_0_alias,@"STO_CUDA_RESERVED_SHARED STV_DEFAULT"
__nv_reservedSMEM_offset_0_alias:
	.zero		0
	.zero		64


//--------------------- .nv.constant0._Z14DrawBuddhabrot17FractalDimensionsPj16IterationControlP17curandStateXORWOW --------------------------
	.section	.nv.constant0._Z14DrawBuddhabrot17FractalDimensionsPj16IterationControlP17curandStateXORWOW,"a",@progbits
	.sectionflags	@""
	.align	4
.nv.constant0._Z14DrawBuddhabrot17FractalDimensionsPj16IterationControlP17curandStateXORWOW:
	.zero		976


//--------------------- .nv.constant0._Z13InitializeRNGmP17curandStateXORWOW --------------------------
	.section	.nv.constant0._Z13InitializeRNGmP17curandStateXORWOW,"a",@progbits
	.sectionflags	@""
	.align	4
.nv.constant0._Z13InitializeRNGmP17curandStateXORWOW:
	.zero		912


//--------------------- SYMBOLS --------------------------

	.type		.nv.reservedSmem.offset0,@object
	.size		.nv.reservedSmem.offset0,0x4
